//
// Generated by NVIDIA NVVM Compiler
//
// Compiler Build ID: CL-36424714
// Cuda compilation tools, release 13.0, V13.0.88
// Based on NVVM 20.0.0
//

.version 9.0
.target sm_100
.address_size 64

	// .globl	relu_forward

.visible .entry relu_forward(
	.param .u64 .ptr .align 1 relu_forward_param_0,
	.param .u64 .ptr .align 1 relu_forward_param_1,
	.param .u32 relu_forward_param_2
)
{
	.reg .pred 	%p<3>;
	.reg .b32 	%r<10>;
	.reg .b32 	%f<2>;
	.reg .b64 	%rd<11>;

	ld.param.u64 	%rd2, [relu_forward_param_0];
	ld.param.u64 	%rd3, [relu_forward_param_1];
	ld.param.u32 	%r2, [relu_forward_param_2];
	cvta.to.global.u64 	%rd1, %rd3;
	mov.u32 	%r3, %ctaid.x;
	mov.u32 	%r4, %ctaid.y;
	mov.u32 	%r5, %nctaid.x;
	mad.lo.s32 	%r6, %r4, %r5, %r3;
	mov.u32 	%r7, %ntid.x;
	mov.u32 	%r8, %tid.x;
	mad.lo.s32 	%r1, %r6, %r7, %r8;
	setp.ge.s32 	%p1, %r1, %r2;
	@%p1 bra 	$L__BB0_4;
	cvta.to.global.u64 	%rd4, %rd2;
	mul.wide.s32 	%rd5, %r1, 4;
	add.s64 	%rd6, %rd4, %rd5;
	ld.global.f32 	%f1, [%rd6];
	setp.leu.f32 	%p2, %f1, 0f00000000;
	@%p2 bra 	$L__BB0_3;
	add.s64 	%rd10, %rd1, %rd5;
	st.global.f32 	[%rd10], %f1;
	bra.uni 	$L__BB0_4;
$L__BB0_3:
	add.s64 	%rd8, %rd1, %rd5;
	mov.b32 	%r9, 0;
	st.global.u32 	[%rd8], %r9;
$L__BB0_4:
	ret;

}
	// .globl	relu_backward
.visible .entry relu_backward(
	.param .u64 .ptr .align 1 relu_backward_param_0,
	.param .u64 .ptr .align 1 relu_backward_param_1,
	.param .u64 .ptr .align 1 relu_backward_param_2,
	.param .u32 relu_backward_param_3
)
{
	.reg .pred 	%p<3>;
	.reg .b32 	%r<10>;
	.reg .b32 	%f<3>;
	.reg .b64 	%rd<14>;

	ld.param.u64 	%rd2, [relu_backward_param_0];
	ld.param.u64 	%rd3, [relu_backward_param_1];
	ld.param.u64 	%rd4, [relu_backward_param_2];
	ld.param.u32 	%r2, [relu_backward_param_3];
	cvta.to.global.u64 	%rd1, %rd4;
	mov.u32 	%r3, %ctaid.x;
	mov.u32 	%r4, %ctaid.y;
	mov.u32 	%r5, %nctaid.x;
	mad.lo.s32 	%r6, %r4, %r5, %r3;
	mov.u32 	%r7, %ntid.x;
	mov.u32 	%r8, %tid.x;
	mad.lo.s32 	%r1, %r6, %r7, %r8;
	setp.ge.s32 	%p1, %r1, %r2;
	@%p1 bra 	$L__BB1_4;
	cvta.to.global.u64 	%rd5, %rd2;
	mul.wide.s32 	%rd6, %r1, 4;
	add.s64 	%rd7, %rd5, %rd6;
	ld.global.f32 	%f1, [%rd7];
	setp.leu.f32 	%p2, %f1, 0f00000000;
	@%p2 bra 	$L__BB1_3;
	cvta.to.global.u64 	%rd10, %rd3;
	add.s64 	%rd12, %rd10, %rd6;
	ld.global.f32 	%f2, [%rd12];
	add.s64 	%rd13, %rd1, %rd6;
	st.global.f32 	[%rd13], %f2;
	bra.uni 	$L__BB1_4;
$L__BB1_3:
	add.s64 	%rd9, %rd1, %rd6;
	mov.b32 	%r9, 0;
	st.global.u32 	[%rd9], %r9;
$L__BB1_4:
	ret;

}
	// .globl	relu_backward_temp
.visible .entry relu_backward_temp(
	.param .u64 .ptr .align 1 relu_backward_temp_param_0,
	.param .u64 .ptr .align 1 relu_backward_temp_param_1,
	.param .u64 .ptr .align 1 relu_backward_temp_param_2,
	.param .u32 relu_backward_temp_param_3
)
{
	.reg .pred 	%p<3>;
	.reg .b32 	%r<9>;
	.reg .b32 	%f<7>;
	.reg .b64 	%rd<14>;

	ld.param.u64 	%rd2, [relu_backward_temp_param_0];
	ld.param.u64 	%rd3, [relu_backward_temp_param_1];
	ld.param.u64 	%rd4, [relu_backward_temp_param_2];
	ld.param.u32 	%r2, [relu_backward_temp_param_3];
	cvta.to.global.u64 	%rd1, %rd4;
	mov.u32 	%r3, %ctaid.x;
	mov.u32 	%r4, %ctaid.y;
	mov.u32 	%r5, %nctaid.x;
	mad.lo.s32 	%r6, %r4, %r5, %r3;
	mov.u32 	%r7, %ntid.x;
	mov.u32 	%r8, %tid.x;
	mad.lo.s32 	%r1, %r6, %r7, %r8;
	setp.ge.s32 	%p1, %r1, %r2;
	@%p1 bra 	$L__BB2_4;
	cvta.to.global.u64 	%rd5, %rd2;
	mul.wide.s32 	%rd6, %r1, 4;
	add.s64 	%rd7, %rd5, %rd6;
	ld.global.f32 	%f1, [%rd7];
	setp.leu.f32 	%p2, %f1, 0f00000000;
	@%p2 bra 	$L__BB2_3;
	cvta.to.global.u64 	%rd10, %rd3;
	add.s64 	%rd12, %rd10, %rd6;
	ld.global.f32 	%f4, [%rd12];
	add.s64 	%rd13, %rd1, %rd6;
	ld.global.f32 	%f5, [%rd13];
	add.f32 	%f6, %f4, %f5;
	st.global.f32 	[%rd13], %f6;
	bra.uni 	$L__BB2_4;
$L__BB2_3:
	add.s64 	%rd9, %rd1, %rd6;
	ld.global.f32 	%f2, [%rd9];
	add.f32 	%f3, %f2, 0f00000000;
	st.global.f32 	[%rd9], %f3;
$L__BB2_4:
	ret;

}
	// .globl	leakyRelu_forward
.visible .entry leakyRelu_forward(
	.param .u64 .ptr .align 1 leakyRelu_forward_param_0,
	.param .u64 .ptr .align 1 leakyRelu_forward_param_1,
	.param .u32 leakyRelu_forward_param_2,
	.param .f32 leakyRelu_forward_param_3
)
{
	.reg .pred 	%p<3>;
	.reg .b32 	%r<9>;
	.reg .b32 	%f<4>;
	.reg .b64 	%rd<11>;

	ld.param.u64 	%rd2, [leakyRelu_forward_param_0];
	ld.param.u64 	%rd3, [leakyRelu_forward_param_1];
	ld.param.u32 	%r2, [leakyRelu_forward_param_2];
	ld.param.f32 	%f2, [leakyRelu_forward_param_3];
	cvta.to.global.u64 	%rd1, %rd3;
	mov.u32 	%r3, %ctaid.x;
	mov.u32 	%r4, %ctaid.y;
	mov.u32 	%r5, %nctaid.x;
	mad.lo.s32 	%r6, %r4, %r5, %r3;
	mov.u32 	%r7, %ntid.x;
	mov.u32 	%r8, %tid.x;
	mad.lo.s32 	%r1, %r6, %r7, %r8;
	setp.ge.s32 	%p1, %r1, %r2;
	@%p1 bra 	$L__BB3_4;
	cvta.to.global.u64 	%rd4, %rd2;
	mul.wide.s32 	%rd5, %r1, 4;
	add.s64 	%rd6, %rd4, %rd5;
	ld.global.f32 	%f1, [%rd6];
	setp.leu.f32 	%p2, %f1, 0f00000000;
	@%p2 bra 	$L__BB3_3;
	add.s64 	%rd10, %rd1, %rd5;
	st.global.f32 	[%rd10], %f1;
	bra.uni 	$L__BB3_4;
$L__BB3_3:
	mul.f32 	%f3, %f2, %f1;
	add.s64 	%rd8, %rd1, %rd5;
	st.global.f32 	[%rd8], %f3;
$L__BB3_4:
	ret;

}
	// .globl	leakyRelu_backward
.visible .entry leakyRelu_backward(
	.param .u64 .ptr .align 1 leakyRelu_backward_param_0,
	.param .u64 .ptr .align 1 leakyRelu_backward_param_1,
	.param .u64 .ptr .align 1 leakyRelu_backward_param_2,
	.param .u32 leakyRelu_backward_param_3,
	.param .f32 leakyRelu_backward_param_4
)
{
	.reg .pred 	%p<3>;
	.reg .b32 	%r<9>;
	.reg .b32 	%f<6>;
	.reg .b64 	%rd<15>;

	ld.param.u64 	%rd3, [leakyRelu_backward_param_0];
	ld.param.u64 	%rd4, [leakyRelu_backward_param_1];
	ld.param.u64 	%rd5, [leakyRelu_backward_param_2];
	ld.param.u32 	%r2, [leakyRelu_backward_param_3];
	ld.param.f32 	%f1, [leakyRelu_backward_param_4];
	cvta.to.global.u64 	%rd1, %rd5;
	cvta.to.global.u64 	%rd2, %rd4;
	mov.u32 	%r3, %ctaid.x;
	mov.u32 	%r4, %ctaid.y;
	mov.u32 	%r5, %nctaid.x;
	mad.lo.s32 	%r6, %r4, %r5, %r3;
	mov.u32 	%r7, %ntid.x;
	mov.u32 	%r8, %tid.x;
	mad.lo.s32 	%r1, %r6, %r7, %r8;
	setp.ge.s32 	%p1, %r1, %r2;
	@%p1 bra 	$L__BB4_4;
	cvta.to.global.u64 	%rd6, %rd3;
	mul.wide.s32 	%rd7, %r1, 4;
	add.s64 	%rd8, %rd6, %rd7;
	ld.global.f32 	%f2, [%rd8];
	setp.leu.f32 	%p2, %f2, 0f00000000;
	@%p2 bra 	$L__BB4_3;
	add.s64 	%rd13, %rd2, %rd7;
	ld.global.f32 	%f5, [%rd13];
	add.s64 	%rd14, %rd1, %rd7;
	st.global.f32 	[%rd14], %f5;
	bra.uni 	$L__BB4_4;
$L__BB4_3:
	add.s64 	%rd10, %rd2, %rd7;
	ld.global.f32 	%f3, [%rd10];
	mul.f32 	%f4, %f1, %f3;
	add.s64 	%rd11, %rd1, %rd7;
	st.global.f32 	[%rd11], %f4;
$L__BB4_4:
	ret;

}
	// .globl	leakyRelu_backward_temp
.visible .entry leakyRelu_backward_temp(
	.param .u64 .ptr .align 1 leakyRelu_backward_temp_param_0,
	.param .u64 .ptr .align 1 leakyRelu_backward_temp_param_1,
	.param .u64 .ptr .align 1 leakyRelu_backward_temp_param_2,
	.param .u32 leakyRelu_backward_temp_param_3,
	.param .f32 leakyRelu_backward_temp_param_4
)
{
	.reg .pred 	%p<3>;
	.reg .b32 	%r<9>;
	.reg .b32 	%f<9>;
	.reg .b64 	%rd<15>;

	ld.param.u64 	%rd3, [leakyRelu_backward_temp_param_0];
	ld.param.u64 	%rd4, [leakyRelu_backward_temp_param_1];
	ld.param.u64 	%rd5, [leakyRelu_backward_temp_param_2];
	ld.param.u32 	%r2, [leakyRelu_backward_temp_param_3];
	ld.param.f32 	%f1, [leakyRelu_backward_temp_param_4];
	cvta.to.global.u64 	%rd1, %rd5;
	cvta.to.global.u64 	%rd2, %rd4;
	mov.u32 	%r3, %ctaid.x;
	mov.u32 	%r4, %ctaid.y;
	mov.u32 	%r5, %nctaid.x;
	mad.lo.s32 	%r6, %r4, %r5, %r3;
	mov.u32 	%r7, %ntid.x;
	mov.u32 	%r8, %tid.x;
	mad.lo.s32 	%r1, %r6, %r7, %r8;
	setp.ge.s32 	%p1, %r1, %r2;
	@%p1 bra 	$L__BB5_4;
	cvta.to.global.u64 	%rd6, %rd3;
	mul.wide.s32 	%rd7, %r1, 4;
	add.s64 	%rd8, %rd6, %rd7;
	ld.global.f32 	%f2, [%rd8];
	setp.leu.f32 	%p2, %f2, 0f00000000;
	@%p2 bra 	$L__BB5_3;
	add.s64 	%rd13, %rd2, %rd7;
	ld.global.f32 	%f6, [%rd13];
	add.s64 	%rd14, %rd1, %rd7;
	ld.global.f32 	%f7, [%rd14];
	add.f32 	%f8, %f6, %f7;
	st.global.f32 	[%rd14], %f8;
	bra.uni 	$L__BB5_4;
$L__BB5_3:
	add.s64 	%rd10, %rd2, %rd7;
	ld.global.f32 	%f3, [%rd10];
	add.s64 	%rd11, %rd1, %rd7;
	ld.global.f32 	%f4, [%rd11];
	fma.rn.f32 	%f5, %f1, %f3, %f4;
	st.global.f32 	[%rd11], %f5;
$L__BB5_4:
	ret;

}
	// .globl	sigmod_forward
.visible .entry sigmod_forward(
	.param .u64 .ptr .align 1 sigmod_forward_param_0,
	.param .u64 .ptr .align 1 sigmod_forward_param_1,
	.param .u32 sigmod_forward_param_2
)
{
	.reg .pred 	%p<2>;
	.reg .b32 	%r<11>;
	.reg .b32 	%f<15>;
	.reg .b64 	%rd<8>;

	ld.param.u64 	%rd1, [sigmod_forward_param_0];
	ld.param.u64 	%rd2, [sigmod_forward_param_1];
	ld.param.u32 	%r2, [sigmod_forward_param_2];
	mov.u32 	%r3, %ctaid.x;
	mov.u32 	%r4, %ctaid.y;
	mov.u32 	%r5, %nctaid.x;
	mad.lo.s32 	%r6, %r4, %r5, %r3;
	mov.u32 	%r7, %ntid.x;
	mov.u32 	%r8, %tid.x;
	mad.lo.s32 	%r1, %r6, %r7, %r8;
	setp.ge.s32 	%p1, %r1, %r2;
	@%p1 bra 	$L__BB6_2;
	cvta.to.global.u64 	%rd3, %rd1;
	cvta.to.global.u64 	%rd4, %rd2;
	mul.wide.s32 	%rd5, %r1, 4;
	add.s64 	%rd6, %rd3, %rd5;
	ld.global.f32 	%f1, [%rd6];
	fma.rn.f32 	%f2, %f1, 0fBBBB989D, 0f3F000000;
	cvt.sat.f32.f32 	%f3, %f2;
	mov.f32 	%f4, 0f4B400001;
	mov.f32 	%f5, 0f437C0000;
	fma.rm.f32 	%f6, %f3, %f5, %f4;
	add.f32 	%f7, %f6, 0fCB40007F;
	neg.f32 	%f8, %f7;
	fma.rn.f32 	%f9, %f1, 0fBFB8AA3B, %f8;
	fma.rn.f32 	%f10, %f1, 0fB2A57060, %f9;
	mov.b32 	%r9, %f6;
	shl.b32 	%r10, %r9, 23;
	mov.b32 	%f11, %r10;
	ex2.approx.ftz.f32 	%f12, %f10;
	fma.rn.f32 	%f13, %f12, %f11, 0f3F800000;
	rcp.rn.f32 	%f14, %f13;
	add.s64 	%rd7, %rd4, %rd5;
	st.global.f32 	[%rd7], %f14;
$L__BB6_2:
	ret;

}
	// .globl	sigmod_backward
.visible .entry sigmod_backward(
	.param .u64 .ptr .align 1 sigmod_backward_param_0,
	.param .u64 .ptr .align 1 sigmod_backward_param_1,
	.param .u64 .ptr .align 1 sigmod_backward_param_2,
	.param .u32 sigmod_backward_param_3
)
{
	.reg .pred 	%p<2>;
	.reg .b32 	%r<9>;
	.reg .b32 	%f<7>;
	.reg .b64 	%rd<11>;

	ld.param.u64 	%rd1, [sigmod_backward_param_0];
	ld.param.u64 	%rd2, [sigmod_backward_param_1];
	ld.param.u64 	%rd3, [sigmod_backward_param_2];
	ld.param.u32 	%r2, [sigmod_backward_param_3];
	mov.u32 	%r3, %ctaid.x;
	mov.u32 	%r4, %ctaid.y;
	mov.u32 	%r5, %nctaid.x;
	mad.lo.s32 	%r6, %r4, %r5, %r3;
	mov.u32 	%r7, %ntid.x;
	mov.u32 	%r8, %tid.x;
	mad.lo.s32 	%r1, %r6, %r7, %r8;
	setp.ge.s32 	%p1, %r1, %r2;
	@%p1 bra 	$L__BB7_2;
	cvta.to.global.u64 	%rd4, %rd2;
	cvta.to.global.u64 	%rd5, %rd1;
	cvta.to.global.u64 	%rd6, %rd3;
	mul.wide.s32 	%rd7, %r1, 4;
	add.s64 	%rd8, %rd4, %rd7;
	ld.global.f32 	%f1, [%rd8];
	add.s64 	%rd9, %rd5, %rd7;
	ld.global.f32 	%f2, [%rd9];
	mul.f32 	%f3, %f1, %f2;
	mov.f32 	%f4, 0f3F800000;
	sub.f32 	%f5, %f4, %f2;
	mul.f32 	%f6, %f3, %f5;
	add.s64 	%rd10, %rd6, %rd7;
	st.global.f32 	[%rd10], %f6;
$L__BB7_2:
	ret;

}
	// .globl	sigmod_backward_temp
.visible .entry sigmod_backward_temp(
	.param .u64 .ptr .align 1 sigmod_backward_temp_param_0,
	.param .u64 .ptr .align 1 sigmod_backward_temp_param_1,
	.param .u64 .ptr .align 1 sigmod_backward_temp_param_2,
	.param .u32 sigmod_backward_temp_param_3
)
{
	.reg .pred 	%p<2>;
	.reg .b32 	%r<9>;
	.reg .b32 	%f<8>;
	.reg .b64 	%rd<11>;

	ld.param.u64 	%rd1, [sigmod_backward_temp_param_0];
	ld.param.u64 	%rd2, [sigmod_backward_temp_param_1];
	ld.param.u64 	%rd3, [sigmod_backward_temp_param_2];
	ld.param.u32 	%r2, [sigmod_backward_temp_param_3];
	mov.u32 	%r3, %ctaid.x;
	mov.u32 	%r4, %ctaid.y;
	mov.u32 	%r5, %nctaid.x;
	mad.lo.s32 	%r6, %r4, %r5, %r3;
	mov.u32 	%r7, %ntid.x;
	mov.u32 	%r8, %tid.x;
	mad.lo.s32 	%r1, %r6, %r7, %r8;
	setp.ge.s32 	%p1, %r1, %r2;
	@%p1 bra 	$L__BB8_2;
	cvta.to.global.u64 	%rd4, %rd2;
	cvta.to.global.u64 	%rd5, %rd1;
	cvta.to.global.u64 	%rd6, %rd3;
	mul.wide.s32 	%rd7, %r1, 4;
	add.s64 	%rd8, %rd4, %rd7;
	ld.global.f32 	%f1, [%rd8];
	add.s64 	%rd9, %rd5, %rd7;
	ld.global.f32 	%f2, [%rd9];
	mul.f32 	%f3, %f1, %f2;
	mov.f32 	%f4, 0f3F800000;
	sub.f32 	%f5, %f4, %f2;
	add.s64 	%rd10, %rd6, %rd7;
	ld.global.f32 	%f6, [%rd10];
	fma.rn.f32 	%f7, %f3, %f5, %f6;
	st.global.f32 	[%rd10], %f7;
$L__BB8_2:
	ret;

}
	// .globl	tanh_forward
.visible .entry tanh_forward(
	.param .u64 .ptr .align 1 tanh_forward_param_0,
	.param .u64 .ptr .align 1 tanh_forward_param_1,
	.param .u32 tanh_forward_param_2
)
{
	.reg .pred 	%p<2>;
	.reg .b32 	%r<13>;
	.reg .b32 	%f<27>;
	.reg .b64 	%rd<8>;

	ld.param.u64 	%rd1, [tanh_forward_param_0];
	ld.param.u64 	%rd2, [tanh_forward_param_1];
	ld.param.u32 	%r2, [tanh_forward_param_2];
	mov.u32 	%r3, %ctaid.x;
	mov.u32 	%r4, %ctaid.y;
	mov.u32 	%r5, %nctaid.x;
	mad.lo.s32 	%r6, %r4, %r5, %r3;
	mov.u32 	%r7, %ntid.x;
	mov.u32 	%r8, %tid.x;
	mad.lo.s32 	%r1, %r6, %r7, %r8;
	setp.ge.s32 	%p1, %r1, %r2;
	@%p1 bra 	$L__BB9_2;
	cvta.to.global.u64 	%rd3, %rd1;
	cvta.to.global.u64 	%rd4, %rd2;
	mul.wide.s32 	%rd5, %r1, 4;
	add.s64 	%rd6, %rd3, %rd5;
	ld.global.f32 	%f1, [%rd6];
	fma.rn.f32 	%f2, %f1, 0f3BBB989D, 0f3F000000;
	cvt.sat.f32.f32 	%f3, %f2;
	mov.f32 	%f4, 0f4B400001;
	mov.f32 	%f5, 0f437C0000;
	fma.rm.f32 	%f6, %f3, %f5, %f4;
	add.f32 	%f7, %f6, 0fCB40007F;
	neg.f32 	%f8, %f7;
	fma.rn.f32 	%f9, %f1, 0f3FB8AA3B, %f8;
	fma.rn.f32 	%f10, %f1, 0f32A57060, %f9;
	mov.b32 	%r9, %f6;
	shl.b32 	%r10, %r9, 23;
	mov.b32 	%f11, %r10;
	ex2.approx.ftz.f32 	%f12, %f10;
	mul.f32 	%f13, %f12, %f11;
	fma.rn.f32 	%f14, %f1, 0fBBBB989D, 0f3F000000;
	cvt.sat.f32.f32 	%f15, %f14;
	fma.rm.f32 	%f16, %f15, %f5, %f4;
	add.f32 	%f17, %f16, 0fCB40007F;
	neg.f32 	%f18, %f17;
	fma.rn.f32 	%f19, %f1, 0fBFB8AA3B, %f18;
	fma.rn.f32 	%f20, %f1, 0fB2A57060, %f19;
	mov.b32 	%r11, %f16;
	shl.b32 	%r12, %r11, 23;
	mov.b32 	%f21, %r12;
	ex2.approx.ftz.f32 	%f22, %f20;
	mul.f32 	%f23, %f22, %f21;
	sub.f32 	%f24, %f13, %f23;
	add.f32 	%f25, %f13, %f23;
	div.rn.f32 	%f26, %f24, %f25;
	add.s64 	%rd7, %rd4, %rd5;
	st.global.f32 	[%rd7], %f26;
$L__BB9_2:
	ret;

}
	// .globl	tanh_backward
.visible .entry tanh_backward(
	.param .u64 .ptr .align 1 tanh_backward_param_0,
	.param .u64 .ptr .align 1 tanh_backward_param_1,
	.param .u64 .ptr .align 1 tanh_backward_param_2,
	.param .u32 tanh_backward_param_3
)
{
	.reg .pred 	%p<2>;
	.reg .b32 	%r<9>;
	.reg .b32 	%f<7>;
	.reg .b64 	%rd<11>;

	ld.param.u64 	%rd1, [tanh_backward_param_0];
	ld.param.u64 	%rd2, [tanh_backward_param_1];
	ld.param.u64 	%rd3, [tanh_backward_param_2];
	ld.param.u32 	%r2, [tanh_backward_param_3];
	mov.u32 	%r3, %ctaid.x;
	mov.u32 	%r4, %ctaid.y;
	mov.u32 	%r5, %nctaid.x;
	mad.lo.s32 	%r6, %r4, %r5, %r3;
	mov.u32 	%r7, %ntid.x;
	mov.u32 	%r8, %tid.x;
	mad.lo.s32 	%r1, %r6, %r7, %r8;
	setp.ge.s32 	%p1, %r1, %r2;
	@%p1 bra 	$L__BB10_2;
	cvta.to.global.u64 	%rd4, %rd2;
	cvta.to.global.u64 	%rd5, %rd1;
	cvta.to.global.u64 	%rd6, %rd3;
	mul.wide.s32 	%rd7, %r1, 4;
	add.s64 	%rd8, %rd4, %rd7;
	ld.global.f32 	%f1, [%rd8];
	add.s64 	%rd9, %rd5, %rd7;
	ld.global.f32 	%f2, [%rd9];
	mul.f32 	%f3, %f2, %f2;
	mov.f32 	%f4, 0f3F800000;
	sub.f32 	%f5, %f4, %f3;
	mul.f32 	%f6, %f1, %f5;
	add.s64 	%rd10, %rd6, %rd7;
	st.global.f32 	[%rd10], %f6;
$L__BB10_2:
	ret;

}
	// .globl	tanh_backward_temp
.visible .entry tanh_backward_temp(
	.param .u64 .ptr .align 1 tanh_backward_temp_param_0,
	.param .u64 .ptr .align 1 tanh_backward_temp_param_1,
	.param .u64 .ptr .align 1 tanh_backward_temp_param_2,
	.param .u32 tanh_backward_temp_param_3
)
{
	.reg .pred 	%p<2>;
	.reg .b32 	%r<9>;
	.reg .b32 	%f<8>;
	.reg .b64 	%rd<11>;

	ld.param.u64 	%rd1, [tanh_backward_temp_param_0];
	ld.param.u64 	%rd2, [tanh_backward_temp_param_1];
	ld.param.u64 	%rd3, [tanh_backward_temp_param_2];
	ld.param.u32 	%r2, [tanh_backward_temp_param_3];
	mov.u32 	%r3, %ctaid.x;
	mov.u32 	%r4, %ctaid.y;
	mov.u32 	%r5, %nctaid.x;
	mad.lo.s32 	%r6, %r4, %r5, %r3;
	mov.u32 	%r7, %ntid.x;
	mov.u32 	%r8, %tid.x;
	mad.lo.s32 	%r1, %r6, %r7, %r8;
	setp.ge.s32 	%p1, %r1, %r2;
	@%p1 bra 	$L__BB11_2;
	cvta.to.global.u64 	%rd4, %rd2;
	cvta.to.global.u64 	%rd5, %rd1;
	cvta.to.global.u64 	%rd6, %rd3;
	mul.wide.s32 	%rd7, %r1, 4;
	add.s64 	%rd8, %rd4, %rd7;
	ld.global.f32 	%f1, [%rd8];
	add.s64 	%rd9, %rd5, %rd7;
	ld.global.f32 	%f2, [%rd9];
	mul.f32 	%f3, %f2, %f2;
	mov.f32 	%f4, 0f3F800000;
	sub.f32 	%f5, %f4, %f3;
	add.s64 	%rd10, %rd6, %rd7;
	ld.global.f32 	%f6, [%rd10];
	fma.rn.f32 	%f7, %f1, %f5, %f6;
	st.global.f32 	[%rd10], %f7;
$L__BB11_2:
	ret;

}
	// .globl	silu_forward
.visible .entry silu_forward(
	.param .u64 .ptr .align 1 silu_forward_param_0,
	.param .u64 .ptr .align 1 silu_forward_param_1,
	.param .u32 silu_forward_param_2
)
{
	.reg .pred 	%p<2>;
	.reg .b32 	%r<11>;
	.reg .b32 	%f<15>;
	.reg .b64 	%rd<8>;

	ld.param.u64 	%rd1, [silu_forward_param_0];
	ld.param.u64 	%rd2, [silu_forward_param_1];
	ld.param.u32 	%r2, [silu_forward_param_2];
	mov.u32 	%r3, %ctaid.x;
	mov.u32 	%r4, %ctaid.y;
	mov.u32 	%r5, %nctaid.x;
	mad.lo.s32 	%r6, %r4, %r5, %r3;
	mov.u32 	%r7, %ntid.x;
	mov.u32 	%r8, %tid.x;
	mad.lo.s32 	%r1, %r6, %r7, %r8;
	setp.ge.s32 	%p1, %r1, %r2;
	@%p1 bra 	$L__BB12_2;
	cvta.to.global.u64 	%rd3, %rd1;
	cvta.to.global.u64 	%rd4, %rd2;
	mul.wide.s32 	%rd5, %r1, 4;
	add.s64 	%rd6, %rd3, %rd5;
	ld.global.f32 	%f1, [%rd6];
	fma.rn.f32 	%f2, %f1, 0fBBBB989D, 0f3F000000;
	cvt.sat.f32.f32 	%f3, %f2;
	mov.f32 	%f4, 0f4B400001;
	mov.f32 	%f5, 0f437C0000;
	fma.rm.f32 	%f6, %f3, %f5, %f4;
	add.f32 	%f7, %f6, 0fCB40007F;
	neg.f32 	%f8, %f7;
	fma.rn.f32 	%f9, %f1, 0fBFB8AA3B, %f8;
	fma.rn.f32 	%f10, %f1, 0fB2A57060, %f9;
	mov.b32 	%r9, %f6;
	shl.b32 	%r10, %r9, 23;
	mov.b32 	%f11, %r10;
	ex2.approx.ftz.f32 	%f12, %f10;
	fma.rn.f32 	%f13, %f12, %f11, 0f3F800000;
	div.rn.f32 	%f14, %f1, %f13;
	add.s64 	%rd7, %rd4, %rd5;
	st.global.f32 	[%rd7], %f14;
$L__BB12_2:
	ret;

}
	// .globl	silu_backward
.visible .entry silu_backward(
	.param .u64 .ptr .align 1 silu_backward_param_0,
	.param .u64 .ptr .align 1 silu_backward_param_1,
	.param .u64 .ptr .align 1 silu_backward_param_2,
	.param .u64 .ptr .align 1 silu_backward_param_3,
	.param .u32 silu_backward_param_4
)
{
	.reg .pred 	%p<2>;
	.reg .b32 	%r<11>;
	.reg .b32 	%f<21>;
	.reg .b64 	%rd<14>;

	ld.param.u64 	%rd1, [silu_backward_param_0];
	ld.param.u64 	%rd2, [silu_backward_param_1];
	ld.param.u64 	%rd3, [silu_backward_param_2];
	ld.param.u64 	%rd4, [silu_backward_param_3];
	ld.param.u32 	%r2, [silu_backward_param_4];
	mov.u32 	%r3, %ctaid.x;
	mov.u32 	%r4, %ctaid.y;
	mov.u32 	%r5, %nctaid.x;
	mad.lo.s32 	%r6, %r4, %r5, %r3;
	mov.u32 	%r7, %ntid.x;
	mov.u32 	%r8, %tid.x;
	mad.lo.s32 	%r1, %r6, %r7, %r8;
	setp.ge.s32 	%p1, %r1, %r2;
	@%p1 bra 	$L__BB13_2;
	cvta.to.global.u64 	%rd5, %rd3;
	cvta.to.global.u64 	%rd6, %rd2;
	cvta.to.global.u64 	%rd7, %rd1;
	cvta.to.global.u64 	%rd8, %rd4;
	mul.wide.s32 	%rd9, %r1, 4;
	add.s64 	%rd10, %rd5, %rd9;
	ld.global.f32 	%f1, [%rd10];
	add.s64 	%rd11, %rd6, %rd9;
	ld.global.f32 	%f2, [%rd11];
	add.s64 	%rd12, %rd7, %rd9;
	ld.global.f32 	%f3, [%rd12];
	fma.rn.f32 	%f4, %f3, 0fBBBB989D, 0f3F000000;
	cvt.sat.f32.f32 	%f5, %f4;
	mov.f32 	%f6, 0f4B400001;
	mov.f32 	%f7, 0f437C0000;
	fma.rm.f32 	%f8, %f5, %f7, %f6;
	add.f32 	%f9, %f8, 0fCB40007F;
	neg.f32 	%f10, %f9;
	fma.rn.f32 	%f11, %f3, 0fBFB8AA3B, %f10;
	fma.rn.f32 	%f12, %f3, 0fB2A57060, %f11;
	mov.b32 	%r9, %f8;
	shl.b32 	%r10, %r9, 23;
	mov.b32 	%f13, %r10;
	ex2.approx.ftz.f32 	%f14, %f12;
	fma.rn.f32 	%f15, %f14, %f13, 0f3F800000;
	rcp.rn.f32 	%f16, %f15;
	mov.f32 	%f17, 0f3F800000;
	sub.f32 	%f18, %f17, %f2;
	fma.rn.f32 	%f19, %f18, %f16, %f2;
	mul.f32 	%f20, %f1, %f19;
	add.s64 	%rd13, %rd8, %rd9;
	st.global.f32 	[%rd13], %f20;
$L__BB13_2:
	ret;

}
	// .globl	silu_backward_temp
.visible .entry silu_backward_temp(
	.param .u64 .ptr .align 1 silu_backward_temp_param_0,
	.param .u64 .ptr .align 1 silu_backward_temp_param_1,
	.param .u64 .ptr .align 1 silu_backward_temp_param_2,
	.param .u64 .ptr .align 1 silu_backward_temp_param_3,
	.param .u32 silu_backward_temp_param_4
)
{
	.reg .pred 	%p<2>;
	.reg .b32 	%r<11>;
	.reg .b32 	%f<22>;
	.reg .b64 	%rd<14>;

	ld.param.u64 	%rd1, [silu_backward_temp_param_0];
	ld.param.u64 	%rd2, [silu_backward_temp_param_1];
	ld.param.u64 	%rd3, [silu_backward_temp_param_2];
	ld.param.u64 	%rd4, [silu_backward_temp_param_3];
	ld.param.u32 	%r2, [silu_backward_temp_param_4];
	mov.u32 	%r3, %ctaid.x;
	mov.u32 	%r4, %ctaid.y;
	mov.u32 	%r5, %nctaid.x;
	mad.lo.s32 	%r6, %r4, %r5, %r3;
	mov.u32 	%r7, %ntid.x;
	mov.u32 	%r8, %tid.x;
	mad.lo.s32 	%r1, %r6, %r7, %r8;
	setp.ge.s32 	%p1, %r1, %r2;
	@%p1 bra 	$L__BB14_2;
	cvta.to.global.u64 	%rd5, %rd3;
	cvta.to.global.u64 	%rd6, %rd2;
	cvta.to.global.u64 	%rd7, %rd1;
	cvta.to.global.u64 	%rd8, %rd4;
	mul.wide.s32 	%rd9, %r1, 4;
	add.s64 	%rd10, %rd5, %rd9;
	ld.global.f32 	%f1, [%rd10];
	add.s64 	%rd11, %rd6, %rd9;
	ld.global.f32 	%f2, [%rd11];
	add.s64 	%rd12, %rd7, %rd9;
	ld.global.f32 	%f3, [%rd12];
	fma.rn.f32 	%f4, %f3, 0fBBBB989D, 0f3F000000;
	cvt.sat.f32.f32 	%f5, %f4;
	mov.f32 	%f6, 0f4B400001;
	mov.f32 	%f7, 0f437C0000;
	fma.rm.f32 	%f8, %f5, %f7, %f6;
	add.f32 	%f9, %f8, 0fCB40007F;
	neg.f32 	%f10, %f9;
	fma.rn.f32 	%f11, %f3, 0fBFB8AA3B, %f10;
	fma.rn.f32 	%f12, %f3, 0fB2A57060, %f11;
	mov.b32 	%r9, %f8;
	shl.b32 	%r10, %r9, 23;
	mov.b32 	%f13, %r10;
	ex2.approx.ftz.f32 	%f14, %f12;
	fma.rn.f32 	%f15, %f14, %f13, 0f3F800000;
	rcp.rn.f32 	%f16, %f15;
	mov.f32 	%f17, 0f3F800000;
	sub.f32 	%f18, %f17, %f2;
	fma.rn.f32 	%f19, %f18, %f16, %f2;
	add.s64 	%rd13, %rd8, %rd9;
	ld.global.f32 	%f20, [%rd13];
	fma.rn.f32 	%f21, %f1, %f19, %f20;
	st.global.f32 	[%rd13], %f21;
$L__BB14_2:
	ret;

}


// ===== COMPILED SASS (sm_100) =====

	.target	sm_100

	.elftype	@"ET_EXEC"


//--------------------- .note.nv.tkinfo           --------------------------
	.section	.note.nv.tkinfo,"",@"SHT_NOTE"
	.sectionflags	@"SHF_NOTE_NV_TKINFO"
	.tkinfo
        /*0018*/ 	.word	0x00000002
        /*0030*/ 	.string	""
        /*0030*/ 	.string	"ptxas"
        /*0030*/ 	.string	"Cuda compilation tools, release 13.0, V13.0.88"
        /*0030*/ 	.string	"Build cuda_13.0.r13.0/compiler.36424714_0"
        /*0030*/ 	.string	"-arch sm_100 -m 64 "



//--------------------- .note.nv.cuinfo           --------------------------
	.section	.note.nv.cuinfo,"",@"SHT_NOTE"
	.sectionflags	@"SHF_NOTE_NV_CUINFO"
        /*0018*/ 	.short	0x0002
        /*001a*/ 	.short	0x0064
        /*001c*/ 	.short	0x0082
	.zero		2


//--------------------- .nv.info                  --------------------------
	.section	.nv.info,"",@"SHT_CUDA_INFO"
	.align	4


	//----- nvinfo : EIATTR_REGCOUNT
	.align		4
        /*0000*/ 	.byte	0x04, 0x2f
        /*0002*/ 	.short	(.L_1 - .L_0)
	.align		4
.L_0:
        /*0004*/ 	.word	index@(relu_forward)
        /*0008*/ 	.word	0x0000000a


	//----- nvinfo : EIATTR_FRAME_SIZE
	.align		4
.L_1:
        /*000c*/ 	.byte	0x04, 0x11
        /*000e*/ 	.short	(.L_3 - .L_2)
	.align		4
.L_2:
        /*0010*/ 	.word	index@(relu_forward)
        /*0014*/ 	.word	0x00000000


	//----- nvinfo : EIATTR_REGCOUNT
	.align		4
.L_3:
        /*0018*/ 	.byte	0x04, 0x2f
        /*001a*/ 	.short	(.L_5 - .L_4)
	.align		4
.L_4:
        /*001c*/ 	.word	index@(relu_backward)
        /*0020*/ 	.word	0x0000000a


	//----- nvinfo : EIATTR_FRAME_SIZE
	.align		4
.L_5:
        /*0024*/ 	.byte	0x04, 0x11
        /*0026*/ 	.short	(.L_7 - .L_6)
	.align		4
.L_6:
        /*0028*/ 	.word	index@(relu_backward)
        /*002c*/ 	.word	0x00000000


	//----- nvinfo : EIATTR_REGCOUNT
	.align		4
.L_7:
        /*0030*/ 	.byte	0x04, 0x2f
        /*0032*/ 	.short	(.L_9 - .L_8)
	.align		4
.L_8:
        /*0034*/ 	.word	index@(relu_backward_temp)
        /*0038*/ 	.word	0x0000000a


	//----- nvinfo : EIATTR_FRAME_SIZE
	.align		4
.L_9:
        /*003c*/ 	.byte	0x04, 0x11
        /*003e*/ 	.short	(.L_11 - .L_10)
	.align		4
.L_10:
        /*0040*/ 	.word	index@(relu_backward_temp)
        /*0044*/ 	.word	0x00000000


	//----- nvinfo : EIATTR_REGCOUNT
	.align		4
.L_11:
        /*0048*/ 	.byte	0x04, 0x2f
        /*004a*/ 	.short	(.L_13 - .L_12)
	.align		4
.L_12:
        /*004c*/ 	.word	index@(leakyRelu_forward)
        /*0050*/ 	.word	0x0000000c


	//----- nvinfo : EIATTR_FRAME_SIZE
	.align		4
.L_13:
        /*0054*/ 	.byte	0x04, 0x11
        /*0056*/ 	.short	(.L_15 - .L_14)
	.align		4
.L_14:
        /*0058*/ 	.word	index@(leakyRelu_forward)
        /*005c*/ 	.word	0x00000000


	//----- nvinfo : EIATTR_REGCOUNT
	.align		4
.L_15:
        /*0060*/ 	.byte	0x04, 0x2f
        /*0062*/ 	.short	(.L_17 - .L_16)
	.align		4
.L_16:
        /*0064*/ 	.word	index@(leakyRelu_backward)
        /*0068*/ 	.word	0x0000000a


	//----- nvinfo : EIATTR_FRAME_SIZE
	.align		4
.L_17:
        /*006c*/ 	.byte	0x04, 0x11
        /*006e*/ 	.short	(.L_19 - .L_18)
	.align		4
.L_18:
        /*0070*/ 	.word	index@(leakyRelu_backward)
        /*0074*/ 	.word	0x00000000


	//----- nvinfo : EIATTR_REGCOUNT
	.align		4
.L_19:
        /*0078*/ 	.byte	0x04, 0x2f
        /*007a*/ 	.short	(.L_21 - .L_20)
	.align		4
.L_20:
        /*007c*/ 	.word	index@(leakyRelu_backward_temp)
        /*0080*/ 	.word	0x0000000a


	//----- nvinfo : EIATTR_FRAME_SIZE
	.align		4
.L_21:
        /*0084*/ 	.byte	0x04, 0x11
        /*0086*/ 	.short	(.L_23 - .L_22)
	.align		4
.L_22:
        /*0088*/ 	.word	index@(leakyRelu_backward_temp)
        /*008c*/ 	.word	0x00000000


	//----- nvinfo : EIATTR_REGCOUNT
	.align		4
.L_23:
        /*0090*/ 	.byte	0x04, 0x2f
        /*0092*/ 	.short	(.L_25 - .L_24)
	.align		4
.L_24:
        /*0094*/ 	.word	index@(sigmod_forward)
        /*0098*/ 	.word	0x0000000e


	//----- nvinfo : EIATTR_FRAME_SIZE
	.align		4
.L_25:
        /*009c*/ 	.byte	0x04, 0x11
        /*009e*/ 	.short	(.L_27 - .L_26)
	.align		4
.L_26:
        /*00a0*/ 	.word	index@($__internal_4_$__cuda_sm20_rcp_rn_f32_slowpath)
        /*00a4*/ 	.word	0x00000000


	//----- nvinfo : EIATTR_FRAME_SIZE
	.align		4
.L_27:
        /*00a8*/ 	.byte	0x04, 0x11
        /*00aa*/ 	.short	(.L_29 - .L_28)
	.align		4
.L_28:
        /*00ac*/ 	.word	index@(sigmod_forward)
        /*00b0*/ 	.word	0x00000000


	//----- nvinfo : EIATTR_REGCOUNT
	.align		4
.L_29:
        /*00b4*/ 	.byte	0x04, 0x2f
        /*00b6*/ 	.short	(.L_31 - .L_30)
	.align		4
.L_30:
        /*00b8*/ 	.word	index@(sigmod_backward)
        /*00bc*/ 	.word	0x0000000e


	//----- nvinfo : EIATTR_FRAME_SIZE
	.align		4
.L_31:
        /*00c0*/ 	.byte	0x04, 0x11
        /*00c2*/ 	.short	(.L_33 - .L_32)
	.align		4
.L_32:
        /*00c4*/ 	.word	index@(sigmod_backward)
        /*00c8*/ 	.word	0x00000000


	//----- nvinfo : EIATTR_REGCOUNT
	.align		4
.L_33:
        /*00cc*/ 	.byte	0x04, 0x2f
        /*00ce*/ 	.short	(.L_35 - .L_34)
	.align		4
.L_34:
        /*00d0*/ 	.word	index@(sigmod_backward_temp)
        /*00d4*/ 	.word	0x0000000e


	//----- nvinfo : EIATTR_FRAME_SIZE
	.align		4
.L_35:
        /*00d8*/ 	.byte	0x04, 0x11
        /*00da*/ 	.short	(.L_37 - .L_36)
	.align		4
.L_36:
        /*00dc*/ 	.word	index@(sigmod_backward_temp)
        /*00e0*/ 	.word	0x00000000


	//----- nvinfo : EIATTR_REGCOUNT
	.align		4
.L_37:
        /*00e4*/ 	.byte	0x04, 0x2f
        /*00e6*/ 	.short	(.L_39 - .L_38)
	.align		4
.L_38:
        /*00e8*/ 	.word	index@(tanh_forward)
        /*00ec*/ 	.word	0x0000000f


	//----- nvinfo : EIATTR_FRAME_SIZE
	.align		4
.L_39:
        /*00f0*/ 	.byte	0x04, 0x11
        /*00f2*/ 	.short	(.L_41 - .L_40)
	.align		4
.L_40:
        /*00f4*/ 	.word	index@($__internal_3_$__cuda_sm3x_div_rn_noftz_f32_slowpath)
        /*00f8*/ 	.word	0x00000000


	//----- nvinfo : EIATTR_FRAME_SIZE
	.align		4
.L_41:
        /*00fc*/ 	.byte	0x04, 0x11
        /*00fe*/ 	.short	(.L_43 - .L_42)
	.align		4
.L_42:
        /*0100*/ 	.word	index@(tanh_forward)
        /*0104*/ 	.word	0x00000000


	//----- nvinfo : EIATTR_REGCOUNT
	.align		4
.L_43:
        /*0108*/ 	.byte	0x04, 0x2f
        /*010a*/ 	.short	(.L_45 - .L_44)
	.align		4
.L_44:
        /*010c*/ 	.word	index@(tanh_backward)
        /*0110*/ 	.word	0x0000000e


	//----- nvinfo : EIATTR_FRAME_SIZE
	.align		4
.L_45:
        /*0114*/ 	.byte	0x04, 0x11
        /*0116*/ 	.short	(.L_47 - .L_46)
	.align		4
.L_46:
        /*0118*/ 	.word	index@(tanh_backward)
        /*011c*/ 	.word	0x00000000


	//----- nvinfo : EIATTR_REGCOUNT
	.align		4
.L_47:
        /*0120*/ 	.byte	0x04, 0x2f
        /*0122*/ 	.short	(.L_49 - .L_48)
	.align		4
.L_48:
        /*0124*/ 	.word	index@(tanh_backward_temp)
        /*0128*/ 	.word	0x0000000e


	//----- nvinfo : EIATTR_FRAME_SIZE
	.align		4
.L_49:
        /*012c*/ 	.byte	0x04, 0x11
        /*012e*/ 	.short	(.L_51 - .L_50)
	.align		4
.L_50:
        /*0130*/ 	.word	index@(tanh_backward_temp)
        /*0134*/ 	.word	0x00000000


	//----- nvinfo : EIATTR_REGCOUNT
	.align		4
.L_51:
        /*0138*/ 	.byte	0x04, 0x2f
        /*013a*/ 	.short	(.L_53 - .L_52)
	.align		4
.L_52:
        /*013c*/ 	.word	index@(silu_forward)
        /*0140*/ 	.word	0x00000010


	//----- nvinfo : EIATTR_FRAME_SIZE
	.align		4
.L_53:
        /*0144*/ 	.byte	0x04, 0x11
        /*0146*/ 	.short	(.L_55 - .L_54)
	.align		4
.L_54:
        /*0148*/ 	.word	index@($__internal_2_$__cuda_sm3x_div_rn_noftz_f32_slowpath)
        /*014c*/ 	.word	0x00000000


	//----- nvinfo : EIATTR_FRAME_SIZE
	.align		4
.L_55:
        /*0150*/ 	.byte	0x04, 0x11
        /*0152*/ 	.short	(.L_57 - .L_56)
	.align		4
.L_56:
        /*0154*/ 	.word	index@(silu_forward)
        /*0158*/ 	.word	0x00000000


	//----- nvinfo : EIATTR_REGCOUNT
	.align		4
.L_57:
        /*015c*/ 	.byte	0x04, 0x2f
        /*015e*/ 	.short	(.L_59 - .L_58)
	.align		4
.L_58:
        /*0160*/ 	.word	index@(silu_backward)
        /*0164*/ 	.word	0x00000012


	//----- nvinfo : EIATTR_FRAME_SIZE
	.align		4
.L_59:
        /*0168*/ 	.byte	0x04, 0x11
        /*016a*/ 	.short	(.L_61 - .L_60)
	.align		4
.L_60:
        /*016c*/ 	.word	index@($__internal_1_$__cuda_sm20_rcp_rn_f32_slowpath)
        /*0170*/ 	.word	0x00000000


	//----- nvinfo : EIATTR_FRAME_SIZE
	.align		4
.L_61:
        /*0174*/ 	.byte	0x04, 0x11
        /*0176*/ 	.short	(.L_63 - .L_62)
	.align		4
.L_62:
        /*0178*/ 	.word	index@(silu_backward)
        /*017c*/ 	.word	0x00000000


	//----- nvinfo : EIATTR_REGCOUNT
	.align		4
.L_63:
        /*0180*/ 	.byte	0x04, 0x2f
        /*0182*/ 	.short	(.L_65 - .L_64)
	.align		4
.L_64:
        /*0184*/ 	.word	index@(silu_backward_temp)
        /*0188*/ 	.word	0x00000012


	//----- nvinfo : EIATTR_FRAME_SIZE
	.align		4
.L_65:
        /*018c*/ 	.byte	0x04, 0x11
        /*018e*/ 	.short	(.L_67 - .L_66)
	.align		4
.L_66:
        /*0190*/ 	.word	index@($__internal_0_$__cuda_sm20_rcp_rn_f32_slowpath)
        /*0194*/ 	.word	0x00000000


	//----- nvinfo : EIATTR_FRAME_SIZE
	.align		4
.L_67:
        /*0198*/ 	.byte	0x04, 0x11
        /*019a*/ 	.short	(.L_69 - .L_68)
	.align		4
.L_68:
        /*019c*/ 	.word	index@(silu_backward_temp)
        /*01a0*/ 	.word	0x00000000


	//----- nvinfo : EIATTR_MIN_STACK_SIZE
	.align		4
.L_69:
        /*01a4*/ 	.byte	0x04, 0x12
        /*01a6*/ 	.short	(.L_71 - .L_70)
	.align		4
.L_70:
        /*01a8*/ 	.word	index@(silu_backward_temp)
        /*01ac*/ 	.word	0x00000000


	//----- nvinfo : EIATTR_MIN_STACK_SIZE
	.align		4
.L_71:
        /*01b0*/ 	.byte	0x04, 0x12
        /*01b2*/ 	.short	(.L_73 - .L_72)
	.align		4
.L_72:
        /*01b4*/ 	.word	index@(silu_backward)
        /*01b8*/ 	.word	0x00000000


	//----- nvinfo : EIATTR_MIN_STACK_SIZE
	.align		4
.L_73:
        /*01bc*/ 	.byte	0x04, 0x12
        /*01be*/ 	.short	(.L_75 - .L_74)
	.align		4
.L_74:
        /*01c0*/ 	.word	index@(silu_forward)
        /*01c4*/ 	.word	0x00000000


	//----- nvinfo : EIATTR_MIN_STACK_SIZE
	.align		4
.L_75:
        /*01c8*/ 	.byte	0x04, 0x12
        /*01ca*/ 	.short	(.L_77 - .L_76)
	.align		4
.L_76:
        /*01cc*/ 	.word	index@(tanh_backward_temp)
        /*01d0*/ 	.word	0x00000000


	//----- nvinfo : EIATTR_MIN_STACK_SIZE
	.align		4
.L_77:
        /*01d4*/ 	.byte	0x04, 0x12
        /*01d6*/ 	.short	(.L_79 - .L_78)
	.align		4
.L_78:
        /*01d8*/ 	.word	index@(tanh_backward)
        /*01dc*/ 	.word	0x00000000


	//----- nvinfo : EIATTR_MIN_STACK_SIZE
	.align		4
.L_79:
        /*01e0*/ 	.byte	0x04, 0x12
        /*01e2*/ 	.short	(.L_81 - .L_80)
	.align		4
.L_80:
        /*01e4*/ 	.word	index@(tanh_forward)
        /*01e8*/ 	.word	0x00000000


	//----- nvinfo : EIATTR_MIN_STACK_SIZE
	.align		4
.L_81:
        /*01ec*/ 	.byte	0x04, 0x12
        /*01ee*/ 	.short	(.L_83 - .L_82)
	.align		4
.L_82:
        /*01f0*/ 	.word	index@(sigmod_backward_temp)
        /*01f4*/ 	.word	0x00000000


	//----- nvinfo : EIATTR_MIN_STACK_SIZE
	.align		4
.L_83:
        /*01f8*/ 	.byte	0x04, 0x12
        /*01fa*/ 	.short	(.L_85 - .L_84)
	.align		4
.L_84:
        /*01fc*/ 	.word	index@(sigmod_backward)
        /*0200*/ 	.word	0x00000000


	//----- nvinfo : EIATTR_MIN_STACK_SIZE
	.align		4
.L_85:
        /*0204*/ 	.byte	0x04, 0x12
        /*0206*/ 	.short	(.L_87 - .L_86)
	.align		4
.L_86:
        /*0208*/ 	.word	index@(sigmod_forward)
        /*020c*/ 	.word	0x00000000


	//----- nvinfo : EIATTR_MIN_STACK_SIZE
	.align		4
.L_87:
        /*0210*/ 	.byte	0x04, 0x12
        /*0212*/ 	.short	(.L_89 - .L_88)
	.align		4
.L_88:
        /*0214*/ 	.word	index@(leakyRelu_backward_temp)
        /*0218*/ 	.word	0x00000000


	//----- nvinfo : EIATTR_MIN_STACK_SIZE
	.align		4
.L_89:
        /*021c*/ 	.byte	0x04, 0x12
        /*021e*/ 	.short	(.L_91 - .L_90)
	.align		4
.L_90:
        /*0220*/ 	.word	index@(leakyRelu_backward)
        /*0224*/ 	.word	0x00000000


	//----- nvinfo : EIATTR_MIN_STACK_SIZE
	.align		4
.L_91:
        /*0228*/ 	.byte	0x04, 0x12
        /*022a*/ 	.short	(.L_93 - .L_92)
	.align		4
.L_92:
        /*022c*/ 	.word	index@(leakyRelu_forward)
        /*0230*/ 	.word	0x00000000


	//----- nvinfo : EIATTR_MIN_STACK_SIZE
	.align		4
.L_93:
        /*0234*/ 	.byte	0x04, 0x12
        /*0236*/ 	.short	(.L_95 - .L_94)
	.align		4
.L_94:
        /*0238*/ 	.word	index@(relu_backward_temp)
        /*023c*/ 	.word	0x00000000


	//----- nvinfo : EIATTR_MIN_STACK_SIZE
	.align		4
.L_95:
        /*0240*/ 	.byte	0x04, 0x12
        /*0242*/ 	.short	(.L_97 - .L_96)
	.align		4
.L_96:
        /*0244*/ 	.word	index@(relu_backward)
        /*0248*/ 	.word	0x00000000


	//----- nvinfo : EIATTR_MIN_STACK_SIZE
	.align		4
.L_97:
        /*024c*/ 	.byte	0x04, 0x12
        /*024e*/ 	.short	(.L_99 - .L_98)
	.align		4
.L_98:
        /*0250*/ 	.word	index@(relu_forward)
        /*0254*/ 	.word	0x00000000
.L_99:


//--------------------- .nv.compat                --------------------------
	.section	.nv.compat,"",@"SHT_CUDA_COMPAT_INFO"
	.align	4
        /*0000*/ 	.byte	0x02, 0x09, 0x00, 0x00, 0x02, 0x02, 0x01, 0x00, 0x02, 0x05, 0x05, 0x00, 0x03, 0x07, 0x01, 0x01
        /*0010*/ 	.byte	0x02, 0x03, 0x00, 0x00, 0x02, 0x06, 0x01, 0x00, 0x04, 0x0b, 0x08, 0x00, 0x01, 0x00, 0x00, 0x00
        /*0020*/ 	.byte	0x00, 0x00, 0x00, 0x00


//--------------------- .nv.info.silu_backward_temp --------------------------
	.section	.nv.info.silu_backward_temp,"",@"SHT_CUDA_INFO"
	.sectionflags	@""
	.align	4


	//----- nvinfo : EIATTR_CUDA_API_VERSION
	.align		4
        /*0000*/ 	.byte	0x04, 0x37
        /*0002*/ 	.short	(.L_101 - .L_100)
.L_100:
        /*0004*/ 	.word	0x00000082


	//----- nvinfo : EIATTR_KPARAM_INFO
	.align		4
.L_101:
        /*0008*/ 	.byte	0x04, 0x17
        /*000a*/ 	.short	(.L_103 - .L_102)
.L_102:
        /*000c*/ 	.word	0x00000000
        /*0010*/ 	.short	0x0004
        /*0012*/ 	.short	0x0020
        /*0014*/ 	.byte	0x00, 0xf0, 0x11, 0x00


	//----- nvinfo : EIATTR_KPARAM_INFO
	.align		4
.L_103:
        /*0018*/ 	.byte	0x04, 0x17
        /*001a*/ 	.short	(.L_105 - .L_104)
.L_104:
        /*001c*/ 	.word	0x00000000
        /*0020*/ 	.short	0x0003
        /*0022*/ 	.short	0x0018
        /*0024*/ 	.byte	0x00, 0xf5, 0x21, 0x00


	//----- nvinfo : EIATTR_KPARAM_INFO
	.align		4
.L_105:
        /*0028*/ 	.byte	0x04, 0x17
        /*002a*/ 	.short	(.L_107 - .L_106)
.L_106:
        /*002c*/ 	.word	0x00000000
        /*0030*/ 	.short	0x0002
        /*0032*/ 	.short	0x0010
        /*0034*/ 	.byte	0x00, 0xf5, 0x21, 0x00


	//----- nvinfo : EIATTR_KPARAM_INFO
	.align		4
.L_107:
        /*0038*/ 	.byte	0x04, 0x17
        /*003a*/ 	.short	(.L_109 - .L_108)
.L_108:
        /*003c*/ 	.word	0x00000000
        /*0040*/ 	.short	0x0001
        /*0042*/ 	.short	0x0008
        /*0044*/ 	.byte	0x00, 0xf5, 0x21, 0x00


	//----- nvinfo : EIATTR_KPARAM_INFO
	.align		4
.L_109:
        /*0048*/ 	.byte	0x04, 0x17
        /*004a*/ 	.short	(.L_111 - .L_110)
.L_110:
        /*004c*/ 	.word	0x00000000
        /*0050*/ 	.short	0x0000
        /*0052*/ 	.short	0x0000
        /*0054*/ 	.byte	0x00, 0xf5, 0x21, 0x00


	//----- nvinfo : EIATTR_SPARSE_MMA_MASK
	.align		4
.L_111:
        /*0058*/ 	.byte	0x03, 0x50
        /*005a*/ 	.short	0x0000


	//----- nvinfo : EIATTR_MAXREG_COUNT
	.align		4
        /*005c*/ 	.byte	0x03, 0x1b
        /*005e*/ 	.short	0x00ff


	//----- nvinfo : EIATTR_MERCURY_ISA_VERSION
	.align		4
        /*0060*/ 	.byte	0x03, 0x5f
        /*0062*/ 	.short	0x0101


	//----- nvinfo : EIATTR_VRC_CTA_INIT_COUNT
	.align		4
        /*0064*/ 	.byte	0x02, 0x4a
	.zero		1
	.zero		1


	//----- nvinfo : EIATTR_EXIT_INSTR_OFFSETS
	.align		4
        /*0068*/ 	.byte	0x04, 0x1c
        /*006a*/ 	.short	(.L_113 - .L_112)


	//   ....[0]....
.L_112:
        /*006c*/ 	.word	0x000000a0


	//   ....[1]....
        /*0070*/ 	.word	0x00000330


	//----- nvinfo : EIATTR_CRS_STACK_SIZE
	.align		4
.L_113:
        /*0074*/ 	.byte	0x04, 0x1e
        /*0076*/ 	.short	(.L_115 - .L_114)
.L_114:
        /*0078*/ 	.word	0x00000000


	//----- nvinfo : EIATTR_CBANK_PARAM_SIZE
	.align		4
.L_115:
        /*007c*/ 	.byte	0x03, 0x19
        /*007e*/ 	.short	0x0024


	//----- nvinfo : EIATTR_PARAM_CBANK
	.align		4
        /*0080*/ 	.byte	0x04, 0x0a
        /*0082*/ 	.short	(.L_117 - .L_116)
	.align		4
.L_116:
        /*0084*/ 	.word	index@(.nv.constant0.silu_backward_temp)
        /*0088*/ 	.short	0x0380
        /*008a*/ 	.short	0x0024


	//----- nvinfo : EIATTR_SW_WAR
	.align		4
.L_117:
        /*008c*/ 	.byte	0x04, 0x36
        /*008e*/ 	.short	(.L_119 - .L_118)
.L_118:
        /*0090*/ 	.word	0x00000008
.L_119:


//--------------------- .nv.info.silu_backward    --------------------------
	.section	.nv.info.silu_backward,"",@"SHT_CUDA_INFO"
	.sectionflags	@""
	.align	4


	//----- nvinfo : EIATTR_CUDA_API_VERSION
	.align		4
        /*0000*/ 	.byte	0x04, 0x37
        /*0002*/ 	.short	(.L_121 - .L_120)
.L_120:
        /*0004*/ 	.word	0x00000082


	//----- nvinfo : EIATTR_KPARAM_INFO
	.align		4
.L_121:
        /*0008*/ 	.byte	0x04, 0x17
        /*000a*/ 	.short	(.L_123 - .L_122)
.L_122:
        /*000c*/ 	.word	0x00000000
        /*0010*/ 	.short	0x0004
        /*0012*/ 	.short	0x0020
        /*0014*/ 	.byte	0x00, 0xf0, 0x11, 0x00


	//----- nvinfo : EIATTR_KPARAM_INFO
	.align		4
.L_123:
        /*0018*/ 	.byte	0x04, 0x17
        /*001a*/ 	.short	(.L_125 - .L_124)
.L_124:
        /*001c*/ 	.word	0x00000000
        /*0020*/ 	.short	0x0003
        /*0022*/ 	.short	0x0018
        /*0024*/ 	.byte	0x00, 0xf5, 0x21, 0x00


	//----- nvinfo : EIATTR_KPARAM_INFO
	.align		4
.L_125:
        /*0028*/ 	.byte	0x04, 0x17
        /*002a*/ 	.short	(.L_127 - .L_126)
.L_126:
        /*002c*/ 	.word	0x00000000
        /*0030*/ 	.short	0x0002
        /*0032*/ 	.short	0x0010
        /*0034*/ 	.byte	0x00, 0xf5, 0x21, 0x00


	//----- nvinfo : EIATTR_KPARAM_INFO
	.align		4
.L_127:
        /*0038*/ 	.byte	0x04, 0x17
        /*003a*/ 	.short	(.L_129 - .L_128)
.L_128:
        /*003c*/ 	.word	0x00000000
        /*0040*/ 	.short	0x0001
        /*0042*/ 	.short	0x0008
        /*0044*/ 	.byte	0x00, 0xf5, 0x21, 0x00


	//----- nvinfo : EIATTR_KPARAM_INFO
	.align		4
.L_129:
        /*0048*/ 	.byte	0x04, 0x17
        /*004a*/ 	.short	(.L_131 - .L_130)
.L_130:
        /*004c*/ 	.word	0x00000000
        /*0050*/ 	.short	0x0000
        /*0052*/ 	.short	0x0000
        /*0054*/ 	.byte	0x00, 0xf5, 0x21, 0x00


	//----- nvinfo : EIATTR_SPARSE_MMA_MASK
	.align		4
.L_131:
        /*0058*/ 	.byte	0x03, 0x50
        /*005a*/ 	.short	0x0000


	//----- nvinfo : EIATTR_MAXREG_COUNT
	.align		4
        /*005c*/ 	.byte	0x03, 0x1b
        /*005e*/ 	.short	0x00ff


	//----- nvinfo : EIATTR_MERCURY_ISA_VERSION
	.align		4
        /*0060*/ 	.byte	0x03, 0x5f
        /*0062*/ 	.short	0x0101


	//----- nvinfo : EIATTR_VRC_CTA_INIT_COUNT
	.align		4
        /*0064*/ 	.byte	0x02, 0x4a
	.zero		1
	.zero		1


	//----- nvinfo : EIATTR_EXIT_INSTR_OFFSETS
	.align		4
        /*0068*/ 	.byte	0x04, 0x1c
        /*006a*/ 	.short	(.L_133 - .L_132)


	//   ....[0]....
.L_132:
        /*006c*/ 	.word	0x000000a0


	//   ....[1]....
        /*0070*/ 	.word	0x00000320


	//----- nvinfo : EIATTR_CRS_STACK_SIZE
	.align		4
.L_133:
        /*0074*/ 	.byte	0x04, 0x1e
        /*0076*/ 	.short	(.L_135 - .L_134)
.L_134:
        /*0078*/ 	.word	0x00000000


	//----- nvinfo : EIATTR_CBANK_PARAM_SIZE
	.align		4
.L_135:
        /*007c*/ 	.byte	0x03, 0x19
        /*007e*/ 	.short	0x0024


	//----- nvinfo : EIATTR_PARAM_CBANK
	.align		4
        /*0080*/ 	.byte	0x04, 0x0a
        /*0082*/ 	.short	(.L_137 - .L_136)
	.align		4
.L_136:
        /*0084*/ 	.word	index@(.nv.constant0.silu_backward)
        /*0088*/ 	.short	0x0380
        /*008a*/ 	.short	0x0024


	//----- nvinfo : EIATTR_SW_WAR
	.align		4
.L_137:
        /*008c*/ 	.byte	0x04, 0x36
        /*008e*/ 	.short	(.L_139 - .L_138)
.L_138:
        /*0090*/ 	.word	0x00000008
.L_139:


//--------------------- .nv.info.silu_forward     --------------------------
	.section	.nv.info.silu_forward,"",@"SHT_CUDA_INFO"
	.sectionflags	@""
	.align	4


	//----- nvinfo : EIATTR_CUDA_API_VERSION
	.align		4
        /*0000*/ 	.byte	0x04, 0x37
        /*0002*/ 	.short	(.L_141 - .L_140)
.L_140:
        /*0004*/ 	.word	0x00000082


	//----- nvinfo : EIATTR_KPARAM_INFO
	.align		4
.L_141:
        /*0008*/ 	.byte	0x04, 0x17
        /*000a*/ 	.short	(.L_143 - .L_142)
.L_142:
        /*000c*/ 	.word	0x00000000
        /*0010*/ 	.short	0x0002
        /*0012*/ 	.short	0x0010
        /*0014*/ 	.byte	0x00, 0xf0, 0x11, 0x00


	//----- nvinfo : EIATTR_KPARAM_INFO
	.align		4
.L_143:
        /*0018*/ 	.byte	0x04, 0x17
        /*001a*/ 	.short	(.L_145 - .L_144)
.L_144:
        /*001c*/ 	.word	0x00000000
        /*0020*/ 	.short	0x0001
        /*0022*/ 	.short	0x0008
        /*0024*/ 	.byte	0x00, 0xf5, 0x21, 0x00


	//----- nvinfo : EIATTR_KPARAM_INFO
	.align		4
.L_145:
        /*0028*/ 	.byte	0x04, 0x17
        /*002a*/ 	.short	(.L_147 - .L_146)
.L_146:
        /*002c*/ 	.word	0x00000000
        /*0030*/ 	.short	0x0000
        /*0032*/ 	.short	0x0000
        /*0034*/ 	.byte	0x00, 0xf5, 0x21, 0x00


	//----- nvinfo : EIATTR_SPARSE_MMA_MASK
	.align		4
.L_147:
        /*0038*/ 	.byte	0x03, 0x50
        /*003a*/ 	.short	0x0000


	//----- nvinfo : EIATTR_MAXREG_COUNT
	.align		4
        /*003c*/ 	.byte	0x03, 0x1b
        /*003e*/ 	.short	0x00ff


	//----- nvinfo : EIATTR_MERCURY_ISA_VERSION
	.align		4
        /*0040*/ 	.byte	0x03, 0x5f
        /*0042*/ 	.short	0x0101


	//----- nvinfo : EIATTR_VRC_CTA_INIT_COUNT
	.align		4
        /*0044*/ 	.byte	0x02, 0x4a
	.zero		1
	.zero		1


	//----- nvinfo : EIATTR_EXIT_INSTR_OFFSETS
	.align		4
        /*0048*/ 	.byte	0x04, 0x1c
        /*004a*/ 	.short	(.L_149 - .L_148)


	//   ....[0]....
.L_148:
        /*004c*/ 	.word	0x000000a0


	//   ....[1]....
        /*0050*/ 	.word	0x00000290


	//----- nvinfo : EIATTR_CRS_STACK_SIZE
	.align		4
.L_149:
        /*0054*/ 	.byte	0x04, 0x1e
        /*0056*/ 	.short	(.L_151 - .L_150)
.L_150:
        /*0058*/ 	.word	0x00000000


	//----- nvinfo : EIATTR_CBANK_PARAM_SIZE
	.align		4
.L_151:
        /*005c*/ 	.byte	0x03, 0x19
        /*005e*/ 	.short	0x0014


	//----- nvinfo : EIATTR_PARAM_CBANK
	.align		4
        /*0060*/ 	.byte	0x04, 0x0a
        /*0062*/ 	.short	(.L_153 - .L_152)
	.align		4
.L_152:
        /*0064*/ 	.word	index@(.nv.constant0.silu_forward)
        /*0068*/ 	.short	0x0380
        /*006a*/ 	.short	0x0014


	//----- nvinfo : EIATTR_SW_WAR
	.align		4
.L_153:
        /*006c*/ 	.byte	0x04, 0x36
        /*006e*/ 	.short	(.L_155 - .L_154)
.L_154:
        /*0070*/ 	.word	0x00000008
.L_155:


//--------------------- .nv.info.tanh_backward_temp --------------------------
	.section	.nv.info.tanh_backward_temp,"",@"SHT_CUDA_INFO"
	.sectionflags	@""
	.align	4


	//----- nvinfo : EIATTR_CUDA_API_VERSION
	.align		4
        /*0000*/ 	.byte	0x04, 0x37
        /*0002*/ 	.short	(.L_157 - .L_156)
.L_156:
        /*0004*/ 	.word	0x00000082


	//----- nvinfo : EIATTR_KPARAM_INFO
	.align		4
.L_157:
        /*0008*/ 	.byte	0x04, 0x17
        /*000a*/ 	.short	(.L_159 - .L_158)
.L_158:
        /*000c*/ 	.word	0x00000000
        /*0010*/ 	.short	0x0003
        /*0012*/ 	.short	0x0018
        /*0014*/ 	.byte	0x00, 0xf0, 0x11, 0x00


	//----- nvinfo : EIATTR_KPARAM_INFO
	.align		4
.L_159:
        /*0018*/ 	.byte	0x04, 0x17
        /*001a*/ 	.short	(.L_161 - .L_160)
.L_160:
        /*001c*/ 	.word	0x00000000
        /*0020*/ 	.short	0x0002
        /*0022*/ 	.short	0x0010
        /*0024*/ 	.byte	0x00, 0xf5, 0x21, 0x00


	//----- nvinfo : EIATTR_KPARAM_INFO
	.align		4
.L_161:
        /*0028*/ 	.byte	0x04, 0x17
        /*002a*/ 	.short	(.L_163 - .L_162)
.L_162:
        /*002c*/ 	.word	0x00000000
        /*0030*/ 	.short	0x0001
        /*0032*/ 	.short	0x0008
        /*0034*/ 	.byte	0x00, 0xf5, 0x21, 0x00


	//----- nvinfo : EIATTR_KPARAM_INFO
	.align		4
.L_163:
        /*0038*/ 	.byte	0x04, 0x17
        /*003a*/ 	.short	(.L_165 - .L_164)
.L_164:
        /*003c*/ 	.word	0x00000000
        /*0040*/ 	.short	0x0000
        /*0042*/ 	.short	0x0000
        /*0044*/ 	.byte	0x00, 0xf5, 0x21, 0x00


	//----- nvinfo : EIATTR_SPARSE_MMA_MASK
	.align		4
.L_165:
        /*0048*/ 	.byte	0x03, 0x50
        /*004a*/ 	.short	0x0000


	//----- nvinfo : EIATTR_MAXREG_COUNT
	.align		4
        /*004c*/ 	.byte	0x03, 0x1b
        /*004e*/ 	.short	0x00ff


	//----- nvinfo : EIATTR_MERCURY_ISA_VERSION
	.align		4
        /*0050*/ 	.byte	0x03, 0x5f
        /*0052*/ 	.short	0x0101


	//----- nvinfo : EIATTR_VRC_CTA_INIT_COUNT
	.align		4
        /*0054*/ 	.byte	0x02, 0x4a
	.zero		1
	.zero		1


	//----- nvinfo : EIATTR_EXIT_INSTR_OFFSETS
	.align		4
        /*0058*/ 	.byte	0x04, 0x1c
        /*005a*/ 	.short	(.L_167 - .L_166)


	//   ....[0]....
.L_166:
        /*005c*/ 	.word	0x000000a0


	//   ....[1]....
        /*0060*/ 	.word	0x00000180


	//----- nvinfo : EIATTR_CBANK_PARAM_SIZE
	.align		4
.L_167:
        /*0064*/ 	.byte	0x03, 0x19
        /*0066*/ 	.short	0x001c


	//----- nvinfo : EIATTR_PARAM_CBANK
	.align		4
        /*0068*/ 	.byte	0x04, 0x0a
        /*006a*/ 	.short	(.L_169 - .L_168)
	.align		4
.L_168:
        /*006c*/ 	.word	index@(.nv.constant0.tanh_backward_temp)
        /*0070*/ 	.short	0x0380
        /*0072*/ 	.short	0x001c


	//----- nvinfo : EIATTR_SW_WAR
	.align		4
.L_169:
        /*0074*/ 	.byte	0x04, 0x36
        /*0076*/ 	.short	(.L_171 - .L_170)
.L_170:
        /*0078*/ 	.word	0x00000008
.L_171:


//--------------------- .nv.info.tanh_backward    --------------------------
	.section	.nv.info.tanh_backward,"",@"SHT_CUDA_INFO"
	.sectionflags	@""
	.align	4


	//----- nvinfo : EIATTR_CUDA_API_VERSION
	.align		4
        /*0000*/ 	.byte	0x04, 0x37
        /*0002*/ 	.short	(.L_173 - .L_172)
.L_172:
        /*0004*/ 	.word	0x00000082


	//----- nvinfo : EIATTR_KPARAM_INFO
	.align		4
.L_173:
        /*0008*/ 	.byte	0x04, 0x17
        /*000a*/ 	.short	(.L_175 - .L_174)
.L_174:
        /*000c*/ 	.word	0x00000000
        /*0010*/ 	.short	0x0003
        /*0012*/ 	.short	0x0018
        /*0014*/ 	.byte	0x00, 0xf0, 0x11, 0x00


	//----- nvinfo : EIATTR_KPARAM_INFO
	.align		4
.L_175:
        /*0018*/ 	.byte	0x04, 0x17
        /*001a*/ 	.short	(.L_177 - .L_176)
.L_176:
        /*001c*/ 	.word	0x00000000
        /*0020*/ 	.short	0x0002
        /*0022*/ 	.short	0x0010
        /*0024*/ 	.byte	0x00, 0xf5, 0x21, 0x00


	//----- nvinfo : EIATTR_KPARAM_INFO
	.align		4
.L_177:
        /*0028*/ 	.byte	0x04, 0x17
        /*002a*/ 	.short	(.L_179 - .L_178)
.L_178:
        /*002c*/ 	.word	0x00000000
        /*0030*/ 	.short	0x0001
        /*0032*/ 	.short	0x0008
        /*0034*/ 	.byte	0x00, 0xf5, 0x21, 0x00


	//----- nvinfo : EIATTR_KPARAM_INFO
	.align		4
.L_179:
        /*0038*/ 	.byte	0x04, 0x17
        /*003a*/ 	.short	(.L_181 - .L_180)
.L_180:
        /*003c*/ 	.word	0x00000000
        /*0040*/ 	.short	0x0000
        /*0042*/ 	.short	0x0000
        /*0044*/ 	.byte	0x00, 0xf5, 0x21, 0x00


	//----- nvinfo : EIATTR_SPARSE_MMA_MASK
	.align		4
.L_181:
        /*0048*/ 	.byte	0x03, 0x50
        /*004a*/ 	.short	0x0000


	//----- nvinfo : EIATTR_MAXREG_COUNT
	.align		4
        /*004c*/ 	.byte	0x03, 0x1b
        /*004e*/ 	.short	0x00ff


	//----- nvinfo : EIATTR_MERCURY_ISA_VERSION
	.align		4
        /*0050*/ 	.byte	0x03, 0x5f
        /*0052*/ 	.short	0x0101


	//----- nvinfo : EIATTR_VRC_CTA_INIT_COUNT
	.align		4
        /*0054*/ 	.byte	0x02, 0x4a
	.zero		1
	.zero		1


	//----- nvinfo : EIATTR_EXIT_INSTR_OFFSETS
	.align		4
        /*0058*/ 	.byte	0x04, 0x1c
        /*005a*/ 	.short	(.L_183 - .L_182)


	//   ....[0]....
.L_182:
        /*005c*/ 	.word	0x000000a0


	//   ....[1]....
        /*0060*/ 	.word	0x00000170


	//----- nvinfo : EIATTR_CBANK_PARAM_SIZE
	.align		4
.L_183:
        /*0064*/ 	.byte	0x03, 0x19
        /*0066*/ 	.short	0x001c


	//----- nvinfo : EIATTR_PARAM_CBANK
	.align		4
        /*0068*/ 	.byte	0x04, 0x0a
        /*006a*/ 	.short	(.L_185 - .L_184)
	.align		4
.L_184:
        /*006c*/ 	.word	index@(.nv.constant0.tanh_backward)
        /*0070*/ 	.short	0x0380
        /*0072*/ 	.short	0x001c


	//----- nvinfo : EIATTR_SW_WAR
	.align		4
.L_185:
        /*0074*/ 	.byte	0x04, 0x36
        /*0076*/ 	.short	(.L_187 - .L_186)
.L_186:
        /*0078*/ 	.word	0x00000008
.L_187:


//--------------------- .nv.info.tanh_forward     --------------------------
	.section	.nv.info.tanh_forward,"",@"SHT_CUDA_INFO"
	.sectionflags	@""
	.align	4


	//----- nvinfo : EIATTR_CUDA_API_VERSION
	.align		4
        /*0000*/ 	.byte	0x04, 0x37
        /*0002*/ 	.short	(.L_189 - .L_188)
.L_188:
        /*0004*/ 	.word	0x00000082


	//----- nvinfo : EIATTR_KPARAM_INFO
	.align		4
.L_189:
        /*0008*/ 	.byte	0x04, 0x17
        /*000a*/ 	.short	(.L_191 - .L_190)
.L_190:
        /*000c*/ 	.word	0x00000000
        /*0010*/ 	.short	0x0002
        /*0012*/ 	.short	0x0010
        /*0014*/ 	.byte	0x00, 0xf0, 0x11, 0x00


	//----- nvinfo : EIATTR_KPARAM_INFO
	.align		4
.L_191:
        /*0018*/ 	.byte	0x04, 0x17
        /*001a*/ 	.short	(.L_193 - .L_192)
.L_192:
        /*001c*/ 	.word	0x00000000
        /*0020*/ 	.short	0x0001
        /*0022*/ 	.short	0x0008
        /*0024*/ 	.byte	0x00, 0xf5, 0x21, 0x00


	//----- nvinfo : EIATTR_KPARAM_INFO
	.align		4
.L_193:
        /*0028*/ 	.byte	0x04, 0x17
        /*002a*/ 	.short	(.L_195 - .L_194)
.L_194:
        /*002c*/ 	.word	0x00000000
        /*0030*/ 	.short	0x0000
        /*0032*/ 	.short	0x0000
        /*0034*/ 	.byte	0x00, 0xf5, 0x21, 0x00


	//----- nvinfo : EIATTR_SPARSE_MMA_MASK
	.align		4
.L_195:
        /*0038*/ 	.byte	0x03, 0x50
        /*003a*/ 	.short	0x0000


	//----- nvinfo : EIATTR_MAXREG_COUNT
	.align		4
        /*003c*/ 	.byte	0x03, 0x1b
        /*003e*/ 	.short	0x00ff


	//----- nvinfo : EIATTR_MERCURY_ISA_VERSION
	.align		4
        /*0040*/ 	.byte	0x03, 0x5f
        /*0042*/ 	.short	0x0101


	//----- nvinfo : EIATTR_VRC_CTA_INIT_COUNT
	.align		4
        /*0044*/ 	.byte	0x02, 0x4a
	.zero		1
	.zero		1


	//----- nvinfo : EIATTR_EXIT_INSTR_OFFSETS
	.align		4
        /*0048*/ 	.byte	0x04, 0x1c
        /*004a*/ 	.short	(.L_197 - .L_196)


	//   ....[0]....
.L_196:
        /*004c*/ 	.word	0x000000a0


	//   ....[1]....
        /*0050*/ 	.word	0x00000320


	//----- nvinfo : EIATTR_CRS_STACK_SIZE
	.align		4
.L_197:
        /*0054*/ 	.byte	0x04, 0x1e
        /*0056*/ 	.short	(.L_199 - .L_198)
.L_198:
        /*0058*/ 	.word	0x00000000


	//----- nvinfo : EIATTR_CBANK_PARAM_SIZE
	.align		4
.L_199:
        /*005c*/ 	.byte	0x03, 0x19
        /*005e*/ 	.short	0x0014


	//----- nvinfo : EIATTR_PARAM_CBANK
	.align		4
        /*0060*/ 	.byte	0x04, 0x0a
        /*0062*/ 	.short	(.L_201 - .L_200)
	.align		4
.L_200:
        /*0064*/ 	.word	index@(.nv.constant0.tanh_forward)
        /*0068*/ 	.short	0x0380
        /*006a*/ 	.short	0x0014


	//----- nvinfo : EIATTR_SW_WAR
	.align		4
.L_201:
        /*006c*/ 	.byte	0x04, 0x36
        /*006e*/ 	.short	(.L_203 - .L_202)
.L_202:
        /*0070*/ 	.word	0x00000008
.L_203:


//--------------------- .nv.info.sigmod_backward_temp --------------------------
	.section	.nv.info.sigmod_backward_temp,"",@"SHT_CUDA_INFO"
	.sectionflags	@""
	.align	4


	//----- nvinfo : EIATTR_CUDA_API_VERSION
	.align		4
        /*0000*/ 	.byte	0x04, 0x37
        /*0002*/ 	.short	(.L_205 - .L_204)
.L_204:
        /*0004*/ 	.word	0x00000082


	//----- nvinfo : EIATTR_KPARAM_INFO
	.align		4
.L_205:
        /*0008*/ 	.byte	0x04, 0x17
        /*000a*/ 	.short	(.L_207 - .L_206)
.L_206:
        /*000c*/ 	.word	0x00000000
        /*0010*/ 	.short	0x0003
        /*0012*/ 	.short	0x0018
        /*0014*/ 	.byte	0x00, 0xf0, 0x11, 0x00


	//----- nvinfo : EIATTR_KPARAM_INFO
	.align		4
.L_207:
        /*0018*/ 	.byte	0x04, 0x17
        /*001a*/ 	.short	(.L_209 - .L_208)
.L_208:
        /*001c*/ 	.word	0x00000000
        /*0020*/ 	.short	0x0002
        /*0022*/ 	.short	0x0010
        /*0024*/ 	.byte	0x00, 0xf5, 0x21, 0x00


	//----- nvinfo : EIATTR_KPARAM_INFO
	.align		4
.L_209:
        /*0028*/ 	.byte	0x04, 0x17
        /*002a*/ 	.short	(.L_211 - .L_210)
.L_210:
        /*002c*/ 	.word	0x00000000
        /*0030*/ 	.short	0x0001
        /*0032*/ 	.short	0x0008
        /*0034*/ 	.byte	0x00, 0xf5, 0x21, 0x00


	//----- nvinfo : EIATTR_KPARAM_INFO
	.align		4
.L_211:
        /*0038*/ 	.byte	0x04, 0x17
        /*003a*/ 	.short	(.L_213 - .L_212)
.L_212:
        /*003c*/ 	.word	0x00000000
        /*0040*/ 	.short	0x0000
        /*0042*/ 	.short	0x0000
        /*0044*/ 	.byte	0x00, 0xf5, 0x21, 0x00


	//----- nvinfo : EIATTR_SPARSE_MMA_MASK
	.align		4
.L_213:
        /*0048*/ 	.byte	0x03, 0x50
        /*004a*/ 	.short	0x0000


	//----- nvinfo : EIATTR_MAXREG_COUNT
	.align		4
        /*004c*/ 	.byte	0x03, 0x1b
        /*004e*/ 	.short	0x00ff


	//----- nvinfo : EIATTR_MERCURY_ISA_VERSION
	.align		4
        /*0050*/ 	.byte	0x03, 0x5f
        /*0052*/ 	.short	0x0101


	//----- nvinfo : EIATTR_VRC_CTA_INIT_COUNT
	.align		4
        /*0054*/ 	.byte	0x02, 0x4a
	.zero		1
	.zero		1


	//----- nvinfo : EIATTR_EXIT_INSTR_OFFSETS
	.align		4
        /*0058*/ 	.byte	0x04, 0x1c
        /*005a*/ 	.short	(.L_215 - .L_214)


	//   ....[0]....
.L_214:
        /*005c*/ 	.word	0x000000a0


	//   ....[1]....
        /*0060*/ 	.word	0x00000190


	//----- nvinfo : EIATTR_CBANK_PARAM_SIZE
	.align		4
.L_215:
        /*0064*/ 	.byte	0x03, 0x19
        /*0066*/ 	.short	0x001c


	//----- nvinfo : EIATTR_PARAM_CBANK
	.align		4
        /*0068*/ 	.byte	0x04, 0x0a
        /*006a*/ 	.short	(.L_217 - .L_216)
	.align		4
.L_216:
        /*006c*/ 	.word	index@(.nv.constant0.sigmod_backward_temp)
        /*0070*/ 	.short	0x0380
        /*0072*/ 	.short	0x001c


	//----- nvinfo : EIATTR_SW_WAR
	.align		4
.L_217:
        /*0074*/ 	.byte	0x04, 0x36
        /*0076*/ 	.short	(.L_219 - .L_218)
.L_218:
        /*0078*/ 	.word	0x00000008
.L_219:


//--------------------- .nv.info.sigmod_backward  --------------------------
	.section	.nv.info.sigmod_backward,"",@"SHT_CUDA_INFO"
	.sectionflags	@""
	.align	4


	//----- nvinfo : EIATTR_CUDA_API_VERSION
	.align		4
        /*0000*/ 	.byte	0x04, 0x37
        /*0002*/ 	.short	(.L_221 - .L_220)
.L_220:
        /*0004*/ 	.word	0x00000082


	//----- nvinfo : EIATTR_KPARAM_INFO
	.align		4
.L_221:
        /*0008*/ 	.byte	0x04, 0x17
        /*000a*/ 	.short	(.L_223 - .L_222)
.L_222:
        /*000c*/ 	.word	0x00000000
        /*0010*/ 	.short	0x0003
        /*0012*/ 	.short	0x0018
        /*0014*/ 	.byte	0x00, 0xf0, 0x11, 0x00


	//----- nvinfo : EIATTR_KPARAM_INFO
	.align		4
.L_223:
        /*0018*/ 	.byte	0x04, 0x17
        /*001a*/ 	.short	(.L_225 - .L_224)
.L_224:
        /*001c*/ 	.word	0x00000000
        /*0020*/ 	.short	0x0002
        /*0022*/ 	.short	0x0010
        /*0024*/ 	.byte	0x00, 0xf5, 0x21, 0x00


	//----- nvinfo : EIATTR_KPARAM_INFO
	.align		4
.L_225:
        /*0028*/ 	.byte	0x04, 0x17
        /*002a*/ 	.short	(.L_227 - .L_226)
.L_226:
        /*002c*/ 	.word	0x00000000
        /*0030*/ 	.short	0x0001
        /*0032*/ 	.short	0x0008
        /*0034*/ 	.byte	0x00, 0xf5, 0x21, 0x00


	//----- nvinfo : EIATTR_KPARAM_INFO
	.align		4
.L_227:
        /*0038*/ 	.byte	0x04, 0x17
        /*003a*/ 	.short	(.L_229 - .L_228)
.L_228:
        /*003c*/ 	.word	0x00000000
        /*0040*/ 	.short	0x0000
        /*0042*/ 	.short	0x0000
        /*0044*/ 	.byte	0x00, 0xf5, 0x21, 0x00


	//----- nvinfo : EIATTR_SPARSE_MMA_MASK
	.align		4
.L_229:
        /*0048*/ 	.byte	0x03, 0x50
        /*004a*/ 	.short	0x0000


	//----- nvinfo : EIATTR_MAXREG_COUNT
	.align		4
        /*004c*/ 	.byte	0x03, 0x1b
        /*004e*/ 	.short	0x00ff


	//----- nvinfo : EIATTR_MERCURY_ISA_VERSION
	.align		4
        /*0050*/ 	.byte	0x03, 0x5f
        /*0052*/ 	.short	0x0101


	//----- nvinfo : EIATTR_VRC_CTA_INIT_COUNT
	.align		4
        /*0054*/ 	.byte	0x02, 0x4a
	.zero		1
	.zero		1


	//----- nvinfo : EIATTR_EXIT_INSTR_OFFSETS
	.align		4
        /*0058*/ 	.byte	0x04, 0x1c
        /*005a*/ 	.short	(.L_231 - .L_230)


	//   ....[0]....
.L_230:
        /*005c*/ 	.word	0x000000a0


	//   ....[1]....
        /*0060*/ 	.word	0x00000180


	//----- nvinfo : EIATTR_CBANK_PARAM_SIZE
	.align		4
.L_231:
        /*0064*/ 	.byte	0x03, 0x19
        /*0066*/ 	.short	0x001c


	//----- nvinfo : EIATTR_PARAM_CBANK
	.align		4
        /*0068*/ 	.byte	0x04, 0x0a
        /*006a*/ 	.short	(.L_233 - .L_232)
	.align		4
.L_232:
        /*006c*/ 	.word	index@(.nv.constant0.sigmod_backward)
        /*0070*/ 	.short	0x0380
        /*0072*/ 	.short	0x001c


	//----- nvinfo : EIATTR_SW_WAR
	.align		4
.L_233:
        /*0074*/ 	.byte	0x04, 0x36
        /*0076*/ 	.short	(.L_235 - .L_234)
.L_234:
        /*0078*/ 	.word	0x00000008
.L_235:


//--------------------- .nv.info.sigmod_forward   --------------------------
	.section	.nv.info.sigmod_forward,"",@"SHT_CUDA_INFO"
	.sectionflags	@""
	.align	4


	//----- nvinfo : EIATTR_CUDA_API_VERSION
	.align		4
        /*0000*/ 	.byte	0x04, 0x37
        /*0002*/ 	.short	(.L_237 - .L_236)
.L_236:
        /*0004*/ 	.word	0x00000082


	//----- nvinfo : EIATTR_KPARAM_INFO
	.align		4
.L_237:
        /*0008*/ 	.byte	0x04, 0x17
        /*000a*/ 	.short	(.L_239 - .L_238)
.L_238:
        /*000c*/ 	.word	0x00000000
        /*0010*/ 	.short	0x0002
        /*0012*/ 	.short	0x0010
        /*0014*/ 	.byte	0x00, 0xf0, 0x11, 0x00


	//----- nvinfo : EIATTR_KPARAM_INFO
	.align		4
.L_239:
        /*0018*/ 	.byte	0x04, 0x17
        /*001a*/ 	.short	(.L_241 - .L_240)
.L_240:
        /*001c*/ 	.word	0x00000000
        /*0020*/ 	.short	0x0001
        /*0022*/ 	.short	0x0008
        /*0024*/ 	.byte	0x00, 0xf5, 0x21, 0x00


	//----- nvinfo : EIATTR_KPARAM_INFO
	.align		4
.L_241:
        /*0028*/ 	.byte	0x04, 0x17
        /*002a*/ 	.short	(.L_243 - .L_242)
.L_242:
        /*002c*/ 	.word	0x00000000
        /*0030*/ 	.short	0x0000
        /*0032*/ 	.short	0x0000
        /*0034*/ 	.byte	0x00, 0xf5, 0x21, 0x00


	//----- nvinfo : EIATTR_SPARSE_MMA_MASK
	.align		4
.L_243:
        /*0038*/ 	.byte	0x03, 0x50
        /*003a*/ 	.short	0x0000


	//----- nvinfo : EIATTR_MAXREG_COUNT
	.align		4
        /*003c*/ 	.byte	0x03, 0x1b
        /*003e*/ 	.short	0x00ff


	//----- nvinfo : EIATTR_MERCURY_ISA_VERSION
	.align		4
        /*0040*/ 	.byte	0x03, 0x5f
        /*0042*/ 	.short	0x0101


	//----- nvinfo : EIATTR_VRC_CTA_INIT_COUNT
	.align		4
        /*0044*/ 	.byte	0x02, 0x4a
	.zero		1
	.zero		1


	//----- nvinfo : EIATTR_EXIT_INSTR_OFFSETS
	.align		4
        /*0048*/ 	.byte	0x04, 0x1c
        /*004a*/ 	.short	(.L_245 - .L_244)


	//   ....[0]....
.L_244:
        /*004c*/ 	.word	0x000000a0


	//   ....[1]....
        /*0050*/ 	.word	0x00000290


	//----- nvinfo : EIATTR_CRS_STACK_SIZE
	.align		4
.L_245:
        /*0054*/ 	.byte	0x04, 0x1e
        /*0056*/ 	.short	(.L_247 - .L_246)
.L_246:
        /*0058*/ 	.word	0x00000000


	//----- nvinfo : EIATTR_CBANK_PARAM_SIZE
	.align		4
.L_247:
        /*005c*/ 	.byte	0x03, 0x19
        /*005e*/ 	.short	0x0014


	//----- nvinfo : EIATTR_PARAM_CBANK
	.align		4
        /*0060*/ 	.byte	0x04, 0x0a
        /*0062*/ 	.short	(.L_249 - .L_248)
	.align		4
.L_248:
        /*0064*/ 	.word	index@(.nv.constant0.sigmod_forward)
        /*0068*/ 	.short	0x0380
        /*006a*/ 	.short	0x0014


	//----- nvinfo : EIATTR_SW_WAR
	.align		4
.L_249:
        /*006c*/ 	.byte	0x04, 0x36
        /*006e*/ 	.short	(.L_251 - .L_250)
.L_250:
        /*0070*/ 	.word	0x00000008
.L_251:


//--------------------- .nv.info.leakyRelu_backward_temp --------------------------
	.section	.nv.info.leakyRelu_backward_temp,"",@"SHT_CUDA_INFO"
	.sectionflags	@""
	.align	4


	//----- nvinfo : EIATTR_CUDA_API_VERSION
	.align		4
        /*0000*/ 	.byte	0x04, 0x37
        /*0002*/ 	.short	(.L_253 - .L_252)
.L_252:
        /*0004*/ 	.word	0x00000082


	//----- nvinfo : EIATTR_KPARAM_INFO
	.align		4
.L_253:
        /*0008*/ 	.byte	0x04, 0x17
        /*000a*/ 	.short	(.L_255 - .L_254)
.L_254:
        /*000c*/ 	.word	0x00000000
        /*0010*/ 	.short	0x0004
        /*0012*/ 	.short	0x001c
        /*0014*/ 	.byte	0x00, 0xf0, 0x11, 0x00


	//----- nvinfo : EIATTR_KPARAM_INFO
	.align		4
.L_255:
        /*0018*/ 	.byte	0x04, 0x17
        /*001a*/ 	.short	(.L_257 - .L_256)
.L_256:
        /*001c*/ 	.word	0x00000000
        /*0020*/ 	.short	0x0003
        /*0022*/ 	.short	0x0018
        /*0024*/ 	.byte	0x00, 0xf0, 0x11, 0x00


	//----- nvinfo : EIATTR_KPARAM_INFO
	.align		4
.L_257:
        /*0028*/ 	.byte	0x04, 0x17
        /*002a*/ 	.short	(.L_259 - .L_258)
.L_258:
        /*002c*/ 	.word	0x00000000
        /*0030*/ 	.short	0x0002
        /*0032*/ 	.short	0x0010
        /*0034*/ 	.byte	0x00, 0xf5, 0x21, 0x00


	//----- nvinfo : EIATTR_KPARAM_INFO
	.align		4
.L_259:
        /*0038*/ 	.byte	0x04, 0x17
        /*003a*/ 	.short	(.L_261 - .L_260)
.L_260:
        /*003c*/ 	.word	0x00000000
        /*0040*/ 	.short	0x0001
        /*0042*/ 	.short	0x0008
        /*0044*/ 	.byte	0x00, 0xf5, 0x21, 0x00


	//----- nvinfo : EIATTR_KPARAM_INFO
	.align		4
.L_261:
        /*0048*/ 	.byte	0x04, 0x17
        /*004a*/ 	.short	(.L_263 - .L_262)
.L_262:
        /*004c*/ 	.word	0x00000000
        /*0050*/ 	.short	0x0000
        /*0052*/ 	.short	0x0000
        /*0054*/ 	.byte	0x00, 0xf5, 0x21, 0x00


	//----- nvinfo : EIATTR_SPARSE_MMA_MASK
	.align		4
.L_263:
        /*0058*/ 	.byte	0x03, 0x50
        /*005a*/ 	.short	0x0000


	//----- nvinfo : EIATTR_MAXREG_COUNT
	.align		4
        /*005c*/ 	.byte	0x03, 0x1b
        /*005e*/ 	.short	0x00ff


	//----- nvinfo : EIATTR_MERCURY_ISA_VERSION
	.align		4
        /*0060*/ 	.byte	0x03, 0x5f
        /*0062*/ 	.short	0x0101


	//----- nvinfo : EIATTR_VRC_CTA_INIT_COUNT
	.align		4
        /*0064*/ 	.byte	0x02, 0x4a
	.zero		1
	.zero		1


	//----- nvinfo : EIATTR_EXIT_INSTR_OFFSETS
	.align		4
        /*0068*/ 	.byte	0x04, 0x1c
        /*006a*/ 	.short	(.L_265 - .L_264)


	//   ....[0]....
.L_264:
        /*006c*/ 	.word	0x000000a0


	//   ....[1]....
        /*0070*/ 	.word	0x00000190


	//   ....[2]....
        /*0074*/ 	.word	0x00000230


	//----- nvinfo : EIATTR_CRS_STACK_SIZE
	.align		4
.L_265:
        /*0078*/ 	.byte	0x04, 0x1e
        /*007a*/ 	.short	(.L_267 - .L_266)
.L_266:
        /*007c*/ 	.word	0x00000000


	//----- nvinfo : EIATTR_CBANK_PARAM_SIZE
	.align		4
.L_267:
        /*0080*/ 	.byte	0x03, 0x19
        /*0082*/ 	.short	0x0020


	//----- nvinfo : EIATTR_PARAM_CBANK
	.align		4
        /*0084*/ 	.byte	0x04, 0x0a
        /*0086*/ 	.short	(.L_269 - .L_268)
	.align		4
.L_268:
        /*0088*/ 	.word	index@(.nv.constant0.leakyRelu_backward_temp)
        /*008c*/ 	.short	0x0380
        /*008e*/ 	.short	0x0020


	//----- nvinfo : EIATTR_SW_WAR
	.align		4
.L_269:
        /*0090*/ 	.byte	0x04, 0x36
        /*0092*/ 	.short	(.L_271 - .L_270)
.L_270:
        /*0094*/ 	.word	0x00000008
.L_271:


//--------------------- .nv.info.leakyRelu_backward --------------------------
	.section	.nv.info.leakyRelu_backward,"",@"SHT_CUDA_INFO"
	.sectionflags	@""
	.align	4


	//----- nvinfo : EIATTR_CUDA_API_VERSION
	.align		4
        /*0000*/ 	.byte	0x04, 0x37
        /*0002*/ 	.short	(.L_273 - .L_272)
.L_272:
        /*0004*/ 	.word	0x00000082


	//----- nvinfo : EIATTR_KPARAM_INFO
	.align		4
.L_273:
        /*0008*/ 	.byte	0x04, 0x17
        /*000a*/ 	.short	(.L_275 - .L_274)
.L_274:
        /*000c*/ 	.word	0x00000000
        /*0010*/ 	.short	0x0004
        /*0012*/ 	.short	0x001c
        /*0014*/ 	.byte	0x00, 0xf0, 0x11, 0x00


	//----- nvinfo : EIATTR_KPARAM_INFO
	.align		4
.L_275:
        /*0018*/ 	.byte	0x04, 0x17
        /*001a*/ 	.short	(.L_277 - .L_276)
.L_276:
        /*001c*/ 	.word	0x00000000
        /*0020*/ 	.short	0x0003
        /*0022*/ 	.short	0x0018
        /*0024*/ 	.byte	0x00, 0xf0, 0x11, 0x00


	//----- nvinfo : EIATTR_KPARAM_INFO
	.align		4
.L_277:
        /*0028*/ 	.byte	0x04, 0x17
        /*002a*/ 	.short	(.L_279 - .L_278)
.L_278:
        /*002c*/ 	.word	0x00000000
        /*0030*/ 	.short	0x0002
        /*0032*/ 	.short	0x0010
        /*0034*/ 	.byte	0x00, 0xf5, 0x21, 0x00


	//----- nvinfo : EIATTR_KPARAM_INFO
	.align		4
.L_279:
        /*0038*/ 	.byte	0x04, 0x17
        /*003a*/ 	.short	(.L_281 - .L_280)
.L_280:
        /*003c*/ 	.word	0x00000000
        /*0040*/ 	.short	0x0001
        /*0042*/ 	.short	0x0008
        /*0044*/ 	.byte	0x00, 0xf5, 0x21, 0x00


	//----- nvinfo : EIATTR_KPARAM_INFO
	.align		4
.L_281:
        /*0048*/ 	.byte	0x04, 0x17
        /*004a*/ 	.short	(.L_283 - .L_282)
.L_282:
        /*004c*/ 	.word	0x00000000
        /*0050*/ 	.short	0x0000
        /*0052*/ 	.short	0x0000
        /*0054*/ 	.byte	0x00, 0xf5, 0x21, 0x00


	//----- nvinfo : EIATTR_SPARSE_MMA_MASK
	.align		4
.L_283:
        /*0058*/ 	.byte	0x03, 0x50
        /*005a*/ 	.short	0x0000


	//----- nvinfo : EIATTR_MAXREG_COUNT
	.align		4
        /*005c*/ 	.byte	0x03, 0x1b
        /*005e*/ 	.short	0x00ff


	//----- nvinfo : EIATTR_MERCURY_ISA_VERSION
	.align		4
        /*0060*/ 	.byte	0x03, 0x5f
        /*0062*/ 	.short	0x0101


	//----- nvinfo : EIATTR_VRC_CTA_INIT_COUNT
	.align		4
        /*0064*/ 	.byte	0x02, 0x4a
	.zero		1
	.zero		1


	//----- nvinfo : EIATTR_EXIT_INSTR_OFFSETS
	.align		4
        /*0068*/ 	.byte	0x04, 0x1c
        /*006a*/ 	.short	(.L_285 - .L_284)


	//   ....[0]....
.L_284:
        /*006c*/ 	.word	0x000000a0


	//   ....[1]....
        /*0070*/ 	.word	0x00000170


	//   ....[2]....
        /*0074*/ 	.word	0x00000200


	//----- nvinfo : EIATTR_CRS_STACK_SIZE
	.align		4
.L_285:
        /*0078*/ 	.byte	0x04, 0x1e
        /*007a*/ 	.short	(.L_287 - .L_286)
.L_286:
        /*007c*/ 	.word	0x00000000


	//----- nvinfo : EIATTR_CBANK_PARAM_SIZE
	.align		4
.L_287:
        /*0080*/ 	.byte	0x03, 0x19
        /*0082*/ 	.short	0x0020


	//----- nvinfo : EIATTR_PARAM_CBANK
	.align		4
        /*0084*/ 	.byte	0x04, 0x0a
        /*0086*/ 	.short	(.L_289 - .L_288)
	.align		4
.L_288:
        /*0088*/ 	.word	index@(.nv.constant0.leakyRelu_backward)
        /*008c*/ 	.short	0x0380
        /*008e*/ 	.short	0x0020


	//----- nvinfo : EIATTR_SW_WAR
	.align		4
.L_289:
        /*0090*/ 	.byte	0x04, 0x36
        /*0092*/ 	.short	(.L_291 - .L_290)
.L_290:
        /*0094*/ 	.word	0x00000008
.L_291:


//--------------------- .nv.info.leakyRelu_forward --------------------------
	.section	.nv.info.leakyRelu_forward,"",@"SHT_CUDA_INFO"
	.sectionflags	@""
	.align	4


	//----- nvinfo : EIATTR_CUDA_API_VERSION
	.align		4
        /*0000*/ 	.byte	0x04, 0x37
        /*0002*/ 	.short	(.L_293 - .L_292)
.L_292:
        /*0004*/ 	.word	0x00000082


	//----- nvinfo : EIATTR_KPARAM_INFO
	.align		4
.L_293:
        /*0008*/ 	.byte	0x04, 0x17
        /*000a*/ 	.short	(.L_295 - .L_294)
.L_294:
        /*000c*/ 	.word	0x00000000
        /*0010*/ 	.short	0x0003
        /*0012*/ 	.short	0x0014
        /*0014*/ 	.byte	0x00, 0xf0, 0x11, 0x00


	//----- nvinfo : EIATTR_KPARAM_INFO
	.align		4
.L_295:
        /*0018*/ 	.byte	0x04, 0x17
        /*001a*/ 	.short	(.L_297 - .L_296)
.L_296:
        /*001c*/ 	.word	0x00000000
        /*0020*/ 	.short	0x0002
        /*0022*/ 	.short	0x0010
        /*0024*/ 	.byte	0x00, 0xf0, 0x11, 0x00


	//----- nvinfo : EIATTR_KPARAM_INFO
	.align		4
.L_297:
        /*0028*/ 	.byte	0x04, 0x17
        /*002a*/ 	.short	(.L_299 - .L_298)
.L_298:
        /*002c*/ 	.word	0x00000000
        /*0030*/ 	.short	0x0001
        /*0032*/ 	.short	0x0008
        /*0034*/ 	.byte	0x00, 0xf5, 0x21, 0x00


	//----- nvinfo : EIATTR_KPARAM_INFO
	.align		4
.L_299:
        /*0038*/ 	.byte	0x04, 0x17
        /*003a*/ 	.short	(.L_301 - .L_300)
.L_300:
        /*003c*/ 	.word	0x00000000
        /*0040*/ 	.short	0x0000
        /*0042*/ 	.short	0x0000
        /*0044*/ 	.byte	0x00, 0xf5, 0x21, 0x00


	//----- nvinfo : EIATTR_SPARSE_MMA_MASK
	.align		4
.L_301:
        /*0048*/ 	.byte	0x03, 0x50
        /*004a*/ 	.short	0x0000


	//----- nvinfo : EIATTR_MAXREG_COUNT
	.align		4
        /*004c*/ 	.byte	0x03, 0x1b
        /*004e*/ 	.short	0x00ff


	//----- nvinfo : EIATTR_MERCURY_ISA_VERSION
	.align		4
        /*0050*/ 	.byte	0x03, 0x5f
        /*0052*/ 	.short	0x0101


	//----- nvinfo : EIATTR_VRC_CTA_INIT_COUNT
	.align		4
        /*0054*/ 	.byte	0x02, 0x4a
	.zero		1
	.zero		1


	//----- nvinfo : EIATTR_EXIT_INSTR_OFFSETS
	.align		4
        /*0058*/ 	.byte	0x04, 0x1c
        /*005a*/ 	.short	(.L_303 - .L_302)


	//   ....[0]....
.L_302:
        /*005c*/ 	.word	0x000000a0


	//   ....[1]....
        /*0060*/ 	.word	0x00000130


	//   ....[2]....
        /*0064*/ 	.word	0x00000190


	//----- nvinfo : EIATTR_CBANK_PARAM_SIZE
	.align		4
.L_303:
        /*0068*/ 	.byte	0x03, 0x19
        /*006a*/ 	.short	0x0018


	//----- nvinfo : EIATTR_PARAM_CBANK
	.align		4
        /*006c*/ 	.byte	0x04, 0x0a
        /*006e*/ 	.short	(.L_305 - .L_304)
	.align		4
.L_304:
        /*0070*/ 	.word	index@(.nv.constant0.leakyRelu_forward)
        /*0074*/ 	.short	0x0380
        /*0076*/ 	.short	0x0018


	//----- nvinfo : EIATTR_SW_WAR
	.align		4
.L_305:
        /*0078*/ 	.byte	0x04, 0x36
        /*007a*/ 	.short	(.L_307 - .L_306)
.L_306:
        /*007c*/ 	.word	0x00000008
.L_307:


//--------------------- .nv.info.relu_backward_temp --------------------------
	.section	.nv.info.relu_backward_temp,"",@"SHT_CUDA_INFO"
	.sectionflags	@""
	.align	4


	//----- nvinfo : EIATTR_CUDA_API_VERSION
	.align		4
        /*0000*/ 	.byte	0x04, 0x37
        /*0002*/ 	.short	(.L_309 - .L_308)
.L_308:
        /*0004*/ 	.word	0x00000082


	//----- nvinfo : EIATTR_KPARAM_INFO
	.align		4
.L_309:
        /*0008*/ 	.byte	0x04, 0x17
        /*000a*/ 	.short	(.L_311 - .L_310)
.L_310:
        /*000c*/ 	.word	0x00000000
        /*0010*/ 	.short	0x0003
        /*0012*/ 	.short	0x0018
        /*0014*/ 	.byte	0x00, 0xf0, 0x11, 0x00


	//----- nvinfo : EIATTR_KPARAM_INFO
	.align		4
.L_311:
        /*0018*/ 	.byte	0x04, 0x17
        /*001a*/ 	.short	(.L_313 - .L_312)
.L_312:
        /*001c*/ 	.word	0x00000000
        /*0020*/ 	.short	0x0002
        /*0022*/ 	.short	0x0010
        /*0024*/ 	.byte	0x00, 0xf5, 0x21, 0x00


	//----- nvinfo : EIATTR_KPARAM_INFO
	.align		4
.L_313:
        /*0028*/ 	.byte	0x04, 0x17
        /*002a*/ 	.short	(.L_315 - .L_314)
.L_314:
        /*002c*/ 	.word	0x00000000
        /*0030*/ 	.short	0x0001
        /*0032*/ 	.short	0x0008
        /*0034*/ 	.byte	0x00, 0xf5, 0x21, 0x00


	//----- nvinfo : EIATTR_KPARAM_INFO
	.align		4
.L_315:
        /*0038*/ 	.byte	0x04, 0x17
        /*003a*/ 	.short	(.L_317 - .L_316)
.L_316:
        /*003c*/ 	.word	0x00000000
        /*0040*/ 	.short	0x0000
        /*0042*/ 	.short	0x0000
        /*0044*/ 	.byte	0x00, 0xf5, 0x21, 0x00


	//----- nvinfo : EIATTR_SPARSE_MMA_MASK
	.align		4
.L_317:
        /*0048*/ 	.byte	0x03, 0x50
        /*004a*/ 	.short	0x0000


	//----- nvinfo : EIATTR_MAXREG_COUNT
	.align		4
        /*004c*/ 	.byte	0x03, 0x1b
        /*004e*/ 	.short	0x00ff


	//----- nvinfo : EIATTR_MERCURY_ISA_VERSION
	.align		4
        /*0050*/ 	.byte	0x03, 0x5f
        /*0052*/ 	.short	0x0101


	//----- nvinfo : EIATTR_VRC_CTA_INIT_COUNT
	.align		4
        /*0054*/ 	.byte	0x02, 0x4a
	.zero		1
	.zero		1


	//----- nvinfo : EIATTR_EXIT_INSTR_OFFSETS
	.align		4
        /*0058*/ 	.byte	0x04, 0x1c
        /*005a*/ 	.short	(.L_319 - .L_318)


	//   ....[0]....
.L_318:
        /*005c*/ 	.word	0x000000a0


	//   ....[1]....
        /*0060*/ 	.word	0x00000190


	//   ....[2]....
        /*0064*/ 	.word	0x000001f0


	//----- nvinfo : EIATTR_CRS_STACK_SIZE
	.align		4
.L_319:
        /*0068*/ 	.byte	0x04, 0x1e
        /*006a*/ 	.short	(.L_321 - .L_320)
.L_320:
        /*006c*/ 	.word	0x00000000


	//----- nvinfo : EIATTR_CBANK_PARAM_SIZE
	.align		4
.L_321:
        /*0070*/ 	.byte	0x03, 0x19
        /*0072*/ 	.short	0x001c


	//----- nvinfo : EIATTR_PARAM_CBANK
	.align		4
        /*0074*/ 	.byte	0x04, 0x0a
        /*0076*/ 	.short	(.L_323 - .L_322)
	.align		4
.L_322:
        /*0078*/ 	.word	index@(.nv.constant0.relu_backward_temp)
        /*007c*/ 	.short	0x0380
        /*007e*/ 	.short	0x001c


	//----- nvinfo : EIATTR_SW_WAR
	.align		4
.L_323:
        /*0080*/ 	.byte	0x04, 0x36
        /*0082*/ 	.short	(.L_325 - .L_324)
.L_324:
        /*0084*/ 	.word	0x00000008
.L_325:


//--------------------- .nv.info.relu_backward    --------------------------
	.section	.nv.info.relu_backward,"",@"SHT_CUDA_INFO"
	.sectionflags	@""
	.align	4


	//----- nvinfo : EIATTR_CUDA_API_VERSION
	.align		4
        /*0000*/ 	.byte	0x04, 0x37
        /*0002*/ 	.short	(.L_327 - .L_326)
.L_326:
        /*0004*/ 	.word	0x00000082


	//----- nvinfo : EIATTR_KPARAM_INFO
	.align		4
.L_327:
        /*0008*/ 	.byte	0x04, 0x17
        /*000a*/ 	.short	(.L_329 - .L_328)
.L_328:
        /*000c*/ 	.word	0x00000000
        /*0010*/ 	.short	0x0003
        /*0012*/ 	.short	0x0018
        /*0014*/ 	.byte	0x00, 0xf0, 0x11, 0x00


	//----- nvinfo : EIATTR_KPARAM_INFO
	.align		4
.L_329:
        /*0018*/ 	.byte	0x04, 0x17
        /*001a*/ 	.short	(.L_331 - .L_330)
.L_330:
        /*001c*/ 	.word	0x00000000
        /*0020*/ 	.short	0x0002
        /*0022*/ 	.short	0x0010
        /*0024*/ 	.byte	0x00, 0xf5, 0x21, 0x00


	//----- nvinfo : EIATTR_KPARAM_INFO
	.align		4
.L_331:
        /*0028*/ 	.byte	0x04, 0x17
        /*002a*/ 	.short	(.L_333 - .L_332)
.L_332:
        /*002c*/ 	.word	0x00000000
        /*0030*/ 	.short	0x0001
        /*0032*/ 	.short	0x0008
        /*0034*/ 	.byte	0x00, 0xf5, 0x21, 0x00


	//----- nvinfo : EIATTR_KPARAM_INFO
	.align		4
.L_333:
        /*0038*/ 	.byte	0x04, 0x17
        /*003a*/ 	.short	(.L_335 - .L_334)
.L_334:
        /*003c*/ 	.word	0x00000000
        /*0040*/ 	.short	0x0000
        /*0042*/ 	.short	0x0000
        /*0044*/ 	.byte	0x00, 0xf5, 0x21, 0x00


	//----- nvinfo : EIATTR_SPARSE_MMA_MASK
	.align		4
.L_335:
        /*0048*/ 	.byte	0x03, 0x50
        /*004a*/ 	.short	0x0000


	//----- nvinfo : EIATTR_MAXREG_COUNT
	.align		4
        /*004c*/ 	.byte	0x03, 0x1b
        /*004e*/ 	.short	0x00ff


	//----- nvinfo : EIATTR_MERCURY_ISA_VERSION
	.align		4
        /*0050*/ 	.byte	0x03, 0x5f
        /*0052*/ 	.short	0x0101


	//----- nvinfo : EIATTR_VRC_CTA_INIT_COUNT
	.align		4
        /*0054*/ 	.byte	0x02, 0x4a
	.zero		1
	.zero		1


	//----- nvinfo : EIATTR_EXIT_INSTR_OFFSETS
	.align		4
        /*0058*/ 	.byte	0x04, 0x1c
        /*005a*/ 	.short	(.L_337 - .L_336)


	//   ....[0]....
.L_336:
        /*005c*/ 	.word	0x000000a0


	//   ....[1]....
        /*0060*/ 	.word	0x00000170


	//   ....[2]....
        /*0064*/ 	.word	0x000001b0


	//----- nvinfo : EIATTR_CRS_STACK_SIZE
	.align		4
.L_337:
        /*0068*/ 	.byte	0x04, 0x1e
        /*006a*/ 	.short	(.L_339 - .L_338)
.L_338:
        /*006c*/ 	.word	0x00000000


	//----- nvinfo : EIATTR_CBANK_PARAM_SIZE
	.align		4
.L_339:
        /*0070*/ 	.byte	0x03, 0x19
        /*0072*/ 	.short	0x001c


	//----- nvinfo : EIATTR_PARAM_CBANK
	.align		4
        /*0074*/ 	.byte	0x04, 0x0a
        /*0076*/ 	.short	(.L_341 - .L_340)
	.align		4
.L_340:
        /*0078*/ 	.word	index@(.nv.constant0.relu_backward)
        /*007c*/ 	.short	0x0380
        /*007e*/ 	.short	0x001c


	//----- nvinfo : EIATTR_SW_WAR
	.align		4
.L_341:
        /*0080*/ 	.byte	0x04, 0x36
        /*0082*/ 	.short	(.L_343 - .L_342)
.L_342:
        /*0084*/ 	.word	0x00000008
.L_343:


//--------------------- .nv.info.relu_forward     --------------------------
	.section	.nv.info.relu_forward,"",@"SHT_CUDA_INFO"
	.sectionflags	@""
	.align	4


	//----- nvinfo : EIATTR_CUDA_API_VERSION
	.align		4
        /*0000*/ 	.byte	0x04, 0x37
        /*0002*/ 	.short	(.L_345 - .L_344)
.L_344:
        /*0004*/ 	.word	0x00000082


	//----- nvinfo : EIATTR_KPARAM_INFO
	.align		4
.L_345:
        /*0008*/ 	.byte	0x04, 0x17
        /*000a*/ 	.short	(.L_347 - .L_346)
.L_346:
        /*000c*/ 	.word	0x00000000
        /*0010*/ 	.short	0x0002
        /*0012*/ 	.short	0x0010
        /*0014*/ 	.byte	0x00, 0xf0, 0x11, 0x00


	//----- nvinfo : EIATTR_KPARAM_INFO
	.align		4
.L_347:
        /*0018*/ 	.byte	0x04, 0x17
        /*001a*/ 	.short	(.L_349 - .L_348)
.L_348:
        /*001c*/ 	.word	0x00000000
        /*0020*/ 	.short	0x0001
        /*0022*/ 	.short	0x0008
        /*0024*/ 	.byte	0x00, 0xf5, 0x21, 0x00


	//----- nvinfo : EIATTR_KPARAM_INFO
	.align		4
.L_349:
        /*0028*/ 	.byte	0x04, 0x17
        /*002a*/ 	.short	(.L_351 - .L_350)
.L_350:
        /*002c*/ 	.word	0x00000000
        /*0030*/ 	.short	0x0000
        /*0032*/ 	.short	0x0000
        /*0034*/ 	.byte	0x00, 0xf5, 0x21, 0x00


	//----- nvinfo : EIATTR_SPARSE_MMA_MASK
	.align		4
.L_351:
        /*0038*/ 	.byte	0x03, 0x50
        /*003a*/ 	.short	0x0000


	//----- nvinfo : EIATTR_MAXREG_COUNT
	.align		4
        /*003c*/ 	.byte	0x03, 0x1b
        /*003e*/ 	.short	0x00ff


	//----- nvinfo : EIATTR_MERCURY_ISA_VERSION
	.align		4
        /*0040*/ 	.byte	0x03, 0x5f
        /*0042*/ 	.short	0x0101


	//----- nvinfo : EIATTR_VRC_CTA_INIT_COUNT
	.align		4
        /*0044*/ 	.byte	0x02, 0x4a
	.zero		1
	.zero		1


	//----- nvinfo : EIATTR_EXIT_INSTR_OFFSETS
	.align		4
        /*0048*/ 	.byte	0x04, 0x1c
        /*004a*/ 	.short	(.L_353 - .L_352)


	//   ....[0]....
.L_352:
        /*004c*/ 	.word	0x000000a0


	//   ....[1]....
        /*0050*/ 	.word	0x00000130


	//   ....[2]....
        /*0054*/ 	.word	0x00000170


	//----- nvinfo : EIATTR_CBANK_PARAM_SIZE
	.align		4
.L_353:
        /*0058*/ 	.byte	0x03, 0x19
        /*005a*/ 	.short	0x0014


	//----- nvinfo : EIATTR_PARAM_CBANK
	.align		4
        /*005c*/ 	.byte	0x04, 0x0a
        /*005e*/ 	.short	(.L_355 - .L_354)
	.align		4
.L_354:
        /*0060*/ 	.word	index@(.nv.constant0.relu_forward)
        /*0064*/ 	.short	0x0380
        /*0066*/ 	.short	0x0014


	//----- nvinfo : EIATTR_SW_WAR
	.align		4
.L_355:
        /*0068*/ 	.byte	0x04, 0x36
        /*006a*/ 	.short	(.L_357 - .L_356)
.L_356:
        /*006c*/ 	.word	0x00000008
.L_357:


//--------------------- .nv.callgraph             --------------------------
	.section	.nv.callgraph,"",@"SHT_CUDA_CALLGRAPH"
	.align	4
	.sectionentsize	8
	.align		4
        /*0000*/ 	.word	0x00000000
	.align		4
        /*0004*/ 	.word	0xffffffff
	.align		4
        /*0008*/ 	.word	0x00000000
	.align		4
        /*000c*/ 	.word	0xfffffffe
	.align		4
        /*0010*/ 	.word	0x00000000
	.align		4
        /*0014*/ 	.word	0xfffffffd
	.align		4
        /*0018*/ 	.word	0x00000000
	.align		4
        /*001c*/ 	.word	0xfffffffc


//--------------------- .text.silu_backward_temp  --------------------------
	.section	.text.silu_backward_temp,"ax",@progbits
	.align	128
        .global         silu_backward_temp
        .type           silu_backward_temp,@function
        .size           silu_backward_temp,(.L_x_66 - silu_backward_temp)
        .other          silu_backward_temp,@"STO_CUDA_ENTRY STV_DEFAULT"
silu_backward_temp:
.text.silu_backward_temp:
[----:B------:R-:W-:Y:S01]  /*0000*/  LDC R1, c[0x0][0x37c] ;  /* 0x0000df00ff017b82 */ /* 0x000fe20000000800 */
[----:B------:R-:W0:Y:S07]  /*0010*/  S2R R0, SR_TID.X ;  /* 0x0000000000007919 */ /* 0x000e2e0000002100 */
[----:B------:R-:W-:Y:S01]  /*0020*/  S2UR UR4, SR_CTAID.X ;  /* 0x00000000000479c3 */ /* 0x000fe20000002500 */
[----:B------:R-:W1:Y:S01]  /*0030*/  LDCU UR6, c[0x0][0x370] ;  /* 0x00006e00ff0677ac */ /* 0x000e620008000800 */
[----:B------:R-:W2:Y:S06]  /*0040*/  LDCU UR7, c[0x0][0x3a0] ;  /* 0x00007400ff0777ac */ /* 0x000eac0008000800 */
[----:B------:R-:W1:Y:S08]  /*0050*/  S2UR UR5, SR_CTAID.Y ;  /* 0x00000000000579c3 */ /* 0x000e700000002600 */
[----:B------:R-:W0:Y:S01]  /*0060*/  LDC R3, c[0x0][0x360] ;  /* 0x0000d800ff037b82 */ /* 0x000e220000000800 */
[----:B-1----:R-:W-:-:S06]  /*0070*/  UIMAD UR4, UR5, UR6, UR4 ;  /* 0x00000006050472a4 */ /* 0x002fcc000f8e0204 */
[----:B0-----:R-:W-:-:S05]  /*0080*/  IMAD R3, R3, UR4, R0 ;  /* 0x0000000403037c24 */ /* 0x001fca000f8e0200 */
[----:B--2---:R-:W-:-:S13]  /*0090*/  ISETP.GE.AND P0, PT, R3, UR7, PT ;  /* 0x0000000703007c0c */ /* 0x004fda000bf06270 */
[----:B------:R-:W-:Y:S05]  /*00a0*/  @P0 EXIT ;  /* 0x000000000000094d */ /* 0x000fea0003800000 */
[----:B------:R-:W0:Y:S01]  /*00b0*/  LDC.64 R10, c[0x0][0x380] ;  /* 0x0000e000ff0a7b82 */ /* 0x000e220000000a00 */
[----:B------:R-:W1:Y:S07]  /*00c0*/  LDCU.64 UR4, c[0x0][0x358] ;  /* 0x00006b00ff0477ac */ /* 0x000e6e0008000a00 */
[----:B------:R-:W2:Y:S08]  /*00d0*/  LDC.64 R6, c[0x0][0x390] ;  /* 0x0000e400ff067b82 */ /* 0x000eb00000000a00 */
[----:B------:R-:W3:Y:S01]  /*00e0*/  LDC.64 R8, c[0x0][0x388] ;  /* 0x0000e200ff087b82 */ /* 0x000ee20000000a00 */
[----:B0-----:R-:W-:-:S06]  /*00f0*/  IMAD.WIDE R10, R3, 0x4, R10 ;  /* 0x00000004030a7825 */ /* 0x001fcc00078e020a */
[----:B-1----:R-:W4:Y:S01]  /*0100*/  LDG.E R10, desc[UR4][R10.64] ;  /* 0x000000040a0a7981 */ /* 0x002f22000c1e1900 */
[----:B--2---:R-:W-:-:S05]  /*0110*/  IMAD.WIDE R6, R3, 0x4, R6 ;  /* 0x0000000403067825 */ /* 0x004fca00078e0206 */
[----:B------:R0:W5:Y:S01]  /*0120*/  LDG.E R4, desc[UR4][R6.64] ;  /* 0x0000000406047981 */ /* 0x000162000c1e1900 */
[----:B---3--:R-:W-:-:S05]  /*0130*/  IMAD.WIDE R8, R3, 0x4, R8 ;  /* 0x0000000403087825 */ /* 0x008fca00078e0208 */
[----:B------:R0:W5:Y:S01]  /*0140*/  LDG.E R5, desc[UR4][R8.64] ;  /* 0x0000000408057981 */ /* 0x000162000c1e1900 */
[----:B------:R-:W-:Y:S01]  /*0150*/  HFMA2 R13, -RZ, RZ, 0.96630859375, -0.0022525787353515625 ;  /* 0x3bbb989dff0d7431 */ /* 0x000fe200000001ff */
[----:B------:R-:W-:Y:S01]  /*0160*/  MOV R15, 0x437c0000 ;  /* 0x437c0000000f7802 */ /* 0x000fe20000000f00 */
[----:B------:R-:W-:Y:S03]  /*0170*/  BSSY.RECONVERGENT B0, `(.L_x_0) ;  /* 0x0000014000007945 */ /* 0x000fe60003800200 */
[----:B----4-:R-:W-:-:S04]  /*0180*/  FFMA.SAT R0, R10, -R13, 0.5 ;  /* 0x3f0000000a007423 */ /* 0x010fc8000000280d */
[----:B------:R-:W-:-:S04]  /*0190*/  FFMA.RM R0, R0, R15, 12582913 ;  /* 0x4b40000100007423 */ /* 0x000fc8000000400f */
[----:B------:R-:W-:-:S04]  /*01a0*/  FADD R11, R0, -12583039 ;  /* 0xcb40007f000b7421 */ /* 0x000fc80000000000 */
[----:B------:R-:W-:-:S04]  /*01b0*/  FFMA R11, R10, -1.4426950216293334961, -R11 ;  /* 0xbfb8aa3b0a0b7823 */ /* 0x000fc8000000080b */
[----:B------:R-:W-:-:S06]  /*01c0*/  FFMA R11, R10, -1.925963033500011079e-08, R11 ;  /* 0xb2a570600a0b7823 */ /* 0x000fcc000000000b */
[----:B------:R-:W1:Y:S01]  /*01d0*/  MUFU.EX2 R11, R11 ;  /* 0x0000000b000b7308 */ /* 0x000e620000000800 */
[----:B------:R-:W-:-:S04]  /*01e0*/  IMAD.SHL.U32 R0, R0, 0x800000, RZ ;  /* 0x0080000000007824 */ /* 0x000fc800078e00ff */
[----:B-1----:R-:W-:-:S05]  /*01f0*/  FFMA R0, R0, R11, 1 ;  /* 0x3f80000000007423 */ /* 0x002fca000000000b */
[----:B------:R-:W-:-:S04]  /*0200*/  IADD3 R2, PT, PT, R0, 0x1800000, RZ ;  /* 0x0180000000027810 */ /* 0x000fc80007ffe0ff */
[----:B------:R-:W-:-:S04]  /*0210*/  LOP3.LUT R2, R2, 0x7f800000, RZ, 0xc0, !PT ;  /* 0x7f80000002027812 */ /* 0x000fc800078ec0ff */
[----:B------:R-:W-:-:S13]  /*0220*/  ISETP.GT.U32.AND P0, PT, R2, 0x1ffffff, PT ;  /* 0x01ffffff0200780c */ /* 0x000fda0003f04070 */
[----:B0-----:R-:W-:Y:S05]  /*0230*/  @P0 BRA `(.L_x_1) ;  /* 0x00000000000c0947 */ /* 0x001fea0003800000 */
[----:B------:R-:W-:-:S07]  /*0240*/  MOV R6, 0x260 ;  /* 0x0000026000067802 */ /* 0x000fce0000000f00 */
[----:B-----5:R-:W-:Y:S05]  /*0250*/  CALL.REL.NOINC `($__internal_0_$__cuda_sm20_rcp_rn_f32_slowpath) ;  /* 0x0000000000387944 */ /* 0x020fea0003c00000 */
[----:B------:R-:W-:Y:S05]  /*0260*/  BRA `(.L_x_2) ;  /* 0x0000000000107947 */ /* 0x000fea0003800000 */
.L_x_1:
[----:B------:R-:W0:Y:S02]  /*0270*/  MUFU.RCP R7, R0 ;  /* 0x0000000000077308 */ /* 0x000e240000001000 */
[----:B0-----:R-:W-:-:S04]  /*0280*/  FFMA R2, R0, R7, -1 ;  /* 0xbf80000000027423 */ /* 0x001fc80000000007 */
[----:B------:R-:W-:-:S04]  /*0290*/  FADD.FTZ R2, -R2, -RZ ;  /* 0x800000ff02027221 */ /* 0x000fc80000010100 */
[----:B------:R-:W-:-:S07]  /*02a0*/  FFMA R8, R7, R2, R7 ;  /* 0x0000000207087223 */ /* 0x000fce0000000007 */
.L_x_2:
[----:B------:R-:W-:Y:S05]  /*02b0*/  BSYNC.RECONVERGENT B0 ;  /* 0x0000000000007941 */ /* 0x000fea0003800200 */
.L_x_0:
[----:B------:R-:W0:Y:S02]  /*02c0*/  LDC.64 R6, c[0x0][0x398] ;  /* 0x0000e600ff067b82 */ /* 0x000e240000000a00 */
[----:B0-----:R-:W-:-:S05]  /*02d0*/  IMAD.WIDE R2, R3, 0x4, R6 ;  /* 0x0000000403027825 */ /* 0x001fca00078e0206 */
[----:B------:R-:W2:Y:S01]  /*02e0*/  LDG.E R7, desc[UR4][R2.64] ;  /* 0x0000000402077981 */ /* 0x000ea2000c1e1900 */
[----:B-----5:R-:W-:-:S04]  /*02f0*/  FADD R0, -R5, 1 ;  /* 0x3f80000005007421 */ /* 0x020fc80000000100 */
[----:B------:R-:W-:-:S04]  /*0300*/  FFMA R5, R0, R8, R5 ;  /* 0x0000000800057223 */ /* 0x000fc80000000005 */
[----:B--2---:R-:W-:-:S05]  /*0310*/  FFMA R5, R4, R5, R7 ;  /* 0x0000000504057223 */ /* 0x004fca0000000007 */
[----:B------:R-:W-:Y:S01]  /*0320*/  STG.E desc[UR4][R2.64], R5 ;  /* 0x0000000502007986 */ /* 0x000fe2000c101904 */
[----:B------:R-:W-:Y:S05]  /*0330*/  EXIT ;  /* 0x000000000000794d */ /* 0x000fea0003800000 */
        .weak           $__internal_0_$__cuda_sm20_rcp_rn_f32_slowpath
        .type           $__internal_0_$__cuda_sm20_rcp_rn_f32_slowpath,@function
        .size           $__internal_0_$__cuda_sm20_rcp_rn_f32_slowpath,(.L_x_66 - $__internal_0_$__cuda_sm20_rcp_rn_f32_slowpath)
$__internal_0_$__cuda_sm20_rcp_rn_f32_slowpath:
[----:B------:R-:W-:Y:S01]  /*0340*/  IMAD.SHL.U32 R2, R0, 0x2, RZ ;  /* 0x0000000200027824 */ /* 0x000fe200078e00ff */
[----:B------:R-:W-:Y:S04]  /*0350*/  BSSY.RECONVERGENT B1, `(.L_x_3) ;  /* 0x0000030000017945 */ /* 0x000fe80003800200 */
[----:B------:R-:W-:-:S04]  /*0360*/  SHF.R.U32.HI R2, RZ, 0x18, R2 ;  /* 0x00000018ff027819 */ /* 0x000fc80000011602 */
[----:B------:R-:W-:-:S13]  /*0370*/  ISETP.NE.U32.AND P0, PT, R2, RZ, PT ;  /* 0x000000ff0200720c */ /* 0x000fda0003f05070 */
[----:B------:R-:W-:Y:S05]  /*0380*/  @P0 BRA `(.L_x_4) ;  /* 0x0000000000280947 */ /* 0x000fea0003800000 */
[----:B------:R-:W-:-:S04]  /*0390*/  SHF.L.U32 R2, R0, 0x1, RZ ;  /* 0x0000000100027819 */ /* 0x000fc800000006ff */
[----:B------:R-:W-:-:S13]  /*03a0*/  ISETP.NE.AND P0, PT, R2, RZ, PT ;  /* 0x000000ff0200720c */ /* 0x000fda0003f05270 */
[----:B------:R-:W-:Y:S01]  /*03b0*/  @P0 FFMA R8, R0, 1.84467440737095516160e+19, RZ ;  /* 0x5f80000000080823 */ /* 0x000fe200000000ff */
[----:B------:R-:W-:Y:S08]  /*03c0*/  @!P0 MUFU.RCP R7, R0 ;  /* 0x0000000000078308 */ /* 0x000ff00000001000 */
[----:B------:R-:W0:Y:S02]  /*03d0*/  @P0 MUFU.RCP R9, R8 ;  /* 0x0000000800090308 */ /* 0x000e240000001000 */
[----:B0-----:R-:W-:-:S04]  /*03e0*/  @P0 FFMA R2, R8, R9, -1 ;  /* 0xbf80000008020423 */ /* 0x001fc80000000009 */
[----:B------:R-:W-:-:S04]  /*03f0*/  @P0 FADD.FTZ R2, -R2, -RZ ;  /* 0x800000ff02020221 */ /* 0x000fc80000010100 */
[----:B------:R-:W-:-:S04]  /*0400*/  @P0 FFMA R2, R9, R2, R9 ;  /* 0x0000000209020223 */ /* 0x000fc80000000009 */
[----:B------:R-:W-:Y:S01]  /*0410*/  @P0 FFMA R7, R2, 1.84467440737095516160e+19, RZ ;  /* 0x5f80000002070823 */ /* 0x000fe200000000ff */
[----:B------:R-:W-:Y:S06]  /*0420*/  BRA `(.L_x_5) ;  /* 0x0000000000887947 */ /* 0x000fec0003800000 */
.L_x_4:
[----:B------:R-:W-:-:S05]  /*0430*/  VIADD R7, R2, 0xffffff03 ;  /* 0xffffff0302077836 */ /* 0x000fca0000000000 */
[----:B------:R-:W-:-:S13]  /*0440*/  ISETP.GT.U32.AND P0, PT, R7, 0x1, PT ;  /* 0x000000010700780c */ /* 0x000fda0003f04070 */
[----:B------:R-:W-:Y:S05]  /*0450*/  @P0 BRA `(.L_x_6) ;  /* 0x0000000000780947 */ /* 0x000fea0003800000 */
[----:B------:R-:W-:Y:S01]  /*0460*/  LOP3.LUT R8, R0, 0x7fffff, RZ, 0xc0, !PT ;  /* 0x007fffff00087812 */ /* 0x000fe200078ec0ff */
[----:B------:R-:W-:-:S03]  /*0470*/  HFMA2 R12, -RZ, RZ, 0, 1.78813934326171875e-07 ;  /* 0x00000003ff0c7431 */ /* 0x000fc600000001ff */
[----:B------:R-:W-:-:S04]  /*0480*/  LOP3.LUT R8, R8, 0x3f800000, RZ, 0xfc, !PT ;  /* 0x3f80000008087812 */ /* 0x000fc800078efcff */
[----:B------:R-:W0:Y:S01]  /*0490*/  MUFU.RCP R9, R8 ;  /* 0x0000000800097308 */ /* 0x000e220000001000 */
[----:B------:R-:W-:Y:S01]  /*04a0*/  SHF.L.U32 R13, R12, R7, RZ ;  /* 0x000000070c0d7219 */ /* 0x000fe200000006ff */
[----:B0-----:R-:W-:-:S04]  /*04b0*/  FFMA R10, R8, R9, -1 ;  /* 0xbf800000080a7423 */ /* 0x001fc80000000009 */
[----:B------:R-:W-:-:S04]  /*04c0*/  FADD.FTZ R10, -R10, -RZ ;  /* 0x800000ff0a0a7221 */ /* 0x000fc80000010100 */
[CCC-:B------:R-:W-:Y:S01]  /*04d0*/  FFMA.RM R11, R9.reuse, R10.reuse, R9.reuse ;  /* 0x0000000a090b7223 */ /* 0x1c0fe20000004009 */
[----:B------:R-:W-:-:S04]  /*04e0*/  FFMA.RP R10, R9, R10, R9 ;  /* 0x0000000a090a7223 */ /* 0x000fc80000008009 */
[C---:B------:R-:W-:Y:S02]  /*04f0*/  LOP3.LUT R9, R11.reuse, 0x7fffff, RZ, 0xc0, !PT ;  /* 0x007fffff0b097812 */ /* 0x040fe400078ec0ff */
[----:B------:R-:W-:Y:S02]  /*0500*/  FSETP.NEU.FTZ.AND P0, PT, R11, R10, PT ;  /* 0x0000000a0b00720b */ /* 0x000fe40003f1d000 */
[----:B------:R-:W-:Y:S02]  /*0510*/  LOP3.LUT R10, R9, 0x800000, RZ, 0xfc, !PT ;  /* 0x00800000090a7812 */ /* 0x000fe400078efcff */
[----:B------:R-:W-:Y:S02]  /*0520*/  SEL R9, RZ, 0xffffffff, !P0 ;  /* 0xffffffffff097807 */ /* 0x000fe40004000000 */
[----:B------:R-:W-:-:S03]  /*0530*/  LOP3.LUT R8, R13, R10, RZ, 0xc0, !PT ;  /* 0x0000000a0d087212 */ /* 0x000fc600078ec0ff */
[----:B------:R-:W-:Y:S01]  /*0540*/  IMAD.MOV R9, RZ, RZ, -R9 ;  /* 0x000000ffff097224 */ /* 0x000fe200078e0a09 */
[----:B------:R-:W-:-:S04]  /*0550*/  SHF.R.U32.HI R8, RZ, R7, R8 ;  /* 0x00000007ff087219 */ /* 0x000fc80000011608 */
[----:B------:R-:W-:Y:S02]  /*0560*/  LOP3.LUT P1, RZ, R9, R7, R10, 0xf8, !PT ;  /* 0x0000000709ff7212 */ /* 0x000fe4000782f80a */
[C---:B------:R-:W-:Y:S02]  /*0570*/  LOP3.LUT P0, RZ, R8.reuse, 0x1, RZ, 0xc0, !PT ;  /* 0x0000000108ff7812 */ /* 0x040fe4000780c0ff */
[----:B------:R-:W-:-:S04]  /*0580*/  LOP3.LUT P2, RZ, R8, 0x2, RZ, 0xc0, !PT ;  /* 0x0000000208ff7812 */ /* 0x000fc8000784c0ff */
[----:B------:R-:W-:Y:S02]  /*0590*/  PLOP3.LUT P0, PT, P0, P1, P2, 0xe0, 0x0 ;  /* 0x000000000000781c */ /* 0x000fe40000703c20 */
[----:B------:R-:W-:Y:S02]  /*05a0*/  LOP3.LUT P1, RZ, R0, 0x7fffff, RZ, 0xc0, !PT ;  /* 0x007fffff00ff7812 */ /* 0x000fe4000782c0ff */
[----:B------:R-:W-:-:S04]  /*05b0*/  SEL R7, RZ, 0x1, !P0 ;  /* 0x00000001ff077807 */ /* 0x000fc80004000000 */
[----:B------:R-:W-:-:S04]  /*05c0*/  IADD3 R7, PT, PT, -R7, RZ, RZ ;  /* 0x000000ff07077210 */ /* 0x000fc80007ffe1ff */
[----:B------:R-:W-:Y:S01]  /*05d0*/  ISETP.GE.AND P0, PT, R7, RZ, PT ;  /* 0x000000ff0700720c */ /* 0x000fe20003f06270 */
[----:B------:R-:W-:-:S05]  /*05e0*/  VIADD R7, R2, 0xffffff04 ;  /* 0xffffff0402077836 */ /* 0x000fca0000000000 */
[----:B------:R-:W-:-:S07]  /*05f0*/  SHF.R.U32.HI R7, RZ, R7, R10 ;  /* 0x00000007ff077219 */ /* 0x000fce000001160a */
[----:B------:R-:W-:-:S05]  /*0600*/  @!P0 IADD3 R7, PT, PT, R7, 0x1, RZ ;  /* 0x0000000107078810 */ /* 0x000fca0007ffe0ff */
[----:B------:R-:W-:-:S05]  /*0610*/  @!P1 IMAD.SHL.U32 R7, R7, 0x2, RZ ;  /* 0x0000000207079824 */ /* 0x000fca00078e00ff */
[----:B------:R-:W-:Y:S01]  /*0620*/  LOP3.LUT R7, R7, 0x80000000, R0, 0xf8, !PT ;  /* 0x8000000007077812 */ /* 0x000fe200078ef800 */
[----:B------:R-:W-:Y:S06]  /*0630*/  BRA `(.L_x_5) ;  /* 0x0000000000047947 */ /* 0x000fec0003800000 */
.L_x_6:
[----:B------:R0:W1:Y:S02]  /*0640*/  MUFU.RCP R7, R0 ;  /* 0x0000000000077308 */ /* 0x0000640000001000 */
.L_x_5:
[----:B------:R-:W-:Y:S05]  /*0650*/  BSYNC.RECONVERGENT B1 ;  /* 0x0000000000017941 */ /* 0x000fea0003800200 */
.L_x_3:
[----:B-1----:R-:W-:Y:S01]  /*0660*/  MOV R8, R7 ;  /* 0x0000000700087202 */ /* 0x002fe20000000f00 */
[----:B------:R-:W-:-:S04]  /*0670*/  IMAD.MOV.U32 R7, RZ, RZ, 0x0 ;  /* 0x00000000ff077424 */ /* 0x000fc800078e00ff */
[----:B0-----:R-:W-:Y:S05]  /*0680*/  RET.REL.NODEC R6 `(silu_backward_temp) ;  /* 0xfffffff8065c7950 */ /* 0x001fea0003c3ffff */
.L_x_7:
[----:B------:R-:W-:-:S00]  /*0690*/  BRA `(.L_x_7) ;  /* 0xfffffffc00fc7947 */ /* 0x000fc0000383ffff */
[----:B------:R-:W-:-:S00]  /*06a0*/  NOP ;  /* 0x0000000000007918 */ /* 0x000fc00000000000 */
        /* <DEDUP_REMOVED lines=13> */
.L_x_66:


//--------------------- .text.silu_backward       --------------------------
	.section	.text.silu_backward,"ax",@progbits
	.align	128
        .global         silu_backward
        .type           silu_backward,@function
        .size           silu_backward,(.L_x_67 - silu_backward)
        .other          silu_backward,@"STO_CUDA_ENTRY STV_DEFAULT"
silu_backward:
.text.silu_backward:
        /* <DEDUP_REMOVED lines=37> */
[----:B-----5:R-:W-:Y:S05]  /*0250*/  CALL.REL.NOINC `($__internal_1_$__cuda_sm20_rcp_rn_f32_slowpath) ;  /* 0x0000000000347944 */ /* 0x020fea0003c00000 */
[----:B------:R-:W-:Y:S05]  /*0260*/  BRA `(.L_x_10) ;  /* 0x0000000000107947 */ /* 0x000fea0003800000 */
.L_x_9:
[----:B------:R-:W0:Y:S02]  /*0270*/  MUFU.RCP R7, R0 ;  /* 0x0000000000077308 */ /* 0x000e240000001000 */
[----:B0-----:R-:W-:-:S04]  /*0280*/  FFMA R2, R0, R7, -1 ;  /* 0xbf80000000027423 */ /* 0x001fc80000000007 */
[----:B------:R-:W-:-:S04]  /*0290*/  FADD.FTZ R2, -R2, -RZ ;  /* 0x800000ff02027221 */ /* 0x000fc80000010100 */
[----:B------:R-:W-:-:S07]  /*02a0*/  FFMA R2, R7, R2, R7 ;  /* 0x0000000207027223 */ /* 0x000fce0000000007 */
.L_x_10:
[----:B------:R-:W-:Y:S05]  /*02b0*/  BSYNC.RECONVERGENT B0 ;  /* 0x0000000000007941 */ /* 0x000fea0003800200 */
.L_x_8:
[----:B------:R-:W0:Y:S01]  /*02c0*/  LDC.64 R6, c[0x0][0x398] ;  /* 0x0000e600ff067b82 */ /* 0x000e220000000a00 */
[----:B-----5:R-:W-:-:S04]  /*02d0*/  FADD R0, -R5, 1 ;  /* 0x3f80000005007421 */ /* 0x020fc80000000100 */
[----:B------:R-:W-:-:S04]  /*02e0*/  FFMA R5, R0, R2, R5 ;  /* 0x0000000200057223 */ /* 0x000fc80000000005 */
[----:B------:R-:W-:Y:S01]  /*02f0*/  FMUL R5, R4, R5 ;  /* 0x0000000504057220 */ /* 0x000fe20000400000 */
[----:B0-----:R-:W-:-:S05]  /*0300*/  IMAD.WIDE R2, R3, 0x4, R6 ;  /* 0x0000000403027825 */ /* 0x001fca00078e0206 */
[----:B------:R-:W-:Y:S01]  /*0310*/  STG.E desc[UR4][R2.64], R5 ;  /* 0x0000000502007986 */ /* 0x000fe2000c101904 */
[----:B------:R-:W-:Y:S05]  /*0320*/  EXIT ;  /* 0x000000000000794d */ /* 0x000fea0003800000 */
        .weak           $__internal_1_$__cuda_sm20_rcp_rn_f32_slowpath
        .type           $__internal_1_$__cuda_sm20_rcp_rn_f32_slowpath,@function
        .size           $__internal_1_$__cuda_sm20_rcp_rn_f32_slowpath,(.L_x_67 - $__internal_1_$__cuda_sm20_rcp_rn_f32_slowpath)
$__internal_1_$__cuda_sm20_rcp_rn_f32_slowpath:
        /* <DEDUP_REMOVED lines=15> */
.L_x_12:
        /* <DEDUP_REMOVED lines=33> */
.L_x_14:
[----:B------:R0:W1:Y:S02]  /*0630*/  MUFU.RCP R7, R0 ;  /* 0x0000000000077308 */ /* 0x0000640000001000 */
.L_x_13:
[----:B------:R-:W-:Y:S05]  /*0640*/  BSYNC.RECONVERGENT B1 ;  /* 0x0000000000017941 */ /* 0x000fea0003800200 */
.L_x_11:
[----:B-1----:R-:W-:Y:S01]  /*0650*/  MOV R2, R7 ;  /* 0x0000000700027202 */ /* 0x002fe20000000f00 */
[----:B------:R-:W-:-:S04]  /*0660*/  IMAD.MOV.U32 R7, RZ, RZ, 0x0 ;  /* 0x00000000ff077424 */ /* 0x000fc800078e00ff */
[----:B0-----:R-:W-:Y:S05]  /*0670*/  RET.REL.NODEC R6 `(silu_backward) ;  /* 0xfffffff806607950 */ /* 0x001fea0003c3ffff */
.L_x_15:
        /* <DEDUP_REMOVED lines=16> */
.L_x_67:


//--------------------- .text.silu_forward        --------------------------
	.section	.text.silu_forward,"ax",@progbits
	.align	128
        .global         silu_forward
        .type           silu_forward,@function
        .size           silu_forward,(.L_x_68 - silu_forward)
        .other          silu_forward,@"STO_CUDA_ENTRY STV_DEFAULT"
silu_forward:
.text.silu_forward:
        /* <DEDUP_REMOVED lines=12> */
[----:B------:R-:W1:Y:S01]  /*00c0*/  LDCU.64 UR4, c[0x0][0x358] ;  /* 0x00006b00ff0477ac */ /* 0x000e620008000a00 */
[----:B0-----:R-:W-:-:S05]  /*00d0*/  IMAD.WIDE R4, R2, 0x4, R4 ;  /* 0x0000000402047825 */ /* 0x001fca00078e0204 */
[----:B-1----:R-:W2:Y:S01]  /*00e0*/  LDG.E R0, desc[UR4][R4.64] ;  /* 0x0000000404007981 */ /* 0x002ea2000c1e1900 */
[----:B------:R-:W-:Y:S01]  /*00f0*/  IMAD.MOV.U32 R3, RZ, RZ, 0x3bbb989d ;  /* 0x3bbb989dff037424 */ /* 0x000fe200078e00ff */
[----:B------:R-:W-:Y:S01]  /*0100*/  BSSY.RECONVERGENT B0, `(.L_x_16) ;  /* 0x0000015000007945 */ /* 0x000fe20003800200 */
[----:B------:R-:W-:Y:S02]  /*0110*/  IMAD.MOV.U32 R6, RZ, RZ, 0x437c0000 ;  /* 0x437c0000ff067424 */ /* 0x000fe400078e00ff */
[----:B--2---:R-:W-:-:S04]  /*0120*/  FFMA.SAT R3, R0, -R3, 0.5 ;  /* 0x3f00000000037423 */ /* 0x004fc80000002803 */
[----:B------:R-:W-:-:S04]  /*0130*/  FFMA.RM R3, R3, R6, 12582913 ;  /* 0x4b40000103037423 */ /* 0x000fc80000004006 */
[C---:B------:R-:W-:Y:S01]  /*0140*/  FADD R7, R3.reuse, -12583039 ;  /* 0xcb40007f03077421 */ /* 0x040fe20000000000 */
[----:B------:R-:W-:-:S03]  /*0150*/  IMAD.SHL.U32 R3, R3, 0x800000, RZ ;  /* 0x0080000003037824 */ /* 0x000fc600078e00ff */
[----:B------:R-:W-:-:S04]  /*0160*/  FFMA R7, R0, -1.4426950216293334961, -R7 ;  /* 0xbfb8aa3b00077823 */ /* 0x000fc80000000807 */
[----:B------:R-:W-:-:S04]  /*0170*/  FFMA R7, R0, -1.925963033500011079e-08, R7 ;  /* 0xb2a5706000077823 */ /* 0x000fc80000000007 */
[----:B------:R-:W0:Y:S02]  /*0180*/  MUFU.EX2 R6, R7 ;  /* 0x0000000700067308 */ /* 0x000e240000000800 */
[----:B0-----:R-:W-:-:S06]  /*0190*/  FFMA R3, R3, R6, 1 ;  /* 0x3f80000003037423 */ /* 0x001fcc0000000006 */
[----:B------:R-:W0:Y:S08]  /*01a0*/  MUFU.RCP R4, R3 ;  /* 0x0000000300047308 */ /* 0x000e300000001000 */
[----:B------:R-:W1:Y:S01]  /*01b0*/  FCHK P0, R0, R3 ;  /* 0x0000000300007302 */ /* 0x000e620000000000 */
[----:B0-----:R-:W-:-:S04]  /*01c0*/  FFMA R5, -R3, R4, 1 ;  /* 0x3f80000003057423 */ /* 0x001fc80000000104 */
[----:B------:R-:W-:-:S04]  /*01d0*/  FFMA R5, R4, R5, R4 ;  /* 0x0000000504057223 */ /* 0x000fc80000000004 */
[----:B------:R-:W-:-:S04]  /*01e0*/  FFMA R4, R0, R5, RZ ;  /* 0x0000000500047223 */ /* 0x000fc800000000ff */
[----:B------:R-:W-:-:S04]  /*01f0*/  FFMA R6, -R3, R4, R0 ;  /* 0x0000000403067223 */ /* 0x000fc80000000100 */
[----:B------:R-:W-:Y:S01]  /*0200*/  FFMA R9, R5, R6, R4 ;  /* 0x0000000605097223 */ /* 0x000fe20000000004 */
[----:B-1----:R-:W-:Y:S06]  /*0210*/  @!P0 BRA `(.L_x_17) ;  /* 0x00000000000c8947 */ /* 0x002fec0003800000 */
[----:B------:R-:W-:-:S07]  /*0220*/  MOV R4, 0x240 ;  /* 0x0000024000047802 */ /* 0x000fce0000000f00 */
[----:B------:R-:W-:Y:S05]  /*0230*/  CALL.REL.NOINC `($__internal_2_$__cuda_sm3x_div_rn_noftz_f32_slowpath) ;  /* 0x0000000000187944 */ /* 0x000fea0003c00000 */
[----:B------:R-:W-:-:S07]  /*0240*/  IMAD.MOV.U32 R9, RZ, RZ, R0 ;  /* 0x000000ffff097224 */ /* 0x000fce00078e0000 */
.L_x_17:
[----:B------:R-:W-:Y:S05]  /*0250*/  BSYNC.RECONVERGENT B0 ;  /* 0x0000000000007941 */ /* 0x000fea0003800200 */
.L_x_16:
[----:B------:R-:W0:Y:S02]  /*0260*/  LDC.64 R4, c[0x0][0x388] ;  /* 0x0000e200ff047b82 */ /* 0x000e240000000a00 */
[----:B0-----:R-:W-:-:S05]  /*0270*/  IMAD.WIDE R2, R2, 0x4, R4 ;  /* 0x0000000402027825 */ /* 0x001fca00078e0204 */
[----:B------:R-:W-:Y:S01]  /*0280*/  STG.E desc[UR4][R2.64], R9 ;  /* 0x0000000902007986 */ /* 0x000fe2000c101904 */
[----:B------:R-:W-:Y:S05]  /*0290*/  EXIT ;  /* 0x000000000000794d */ /* 0x000fea0003800000 */
        .weak           $__internal_2_$__cuda_sm3x_div_rn_noftz_f32_slowpath
        .type           $__internal_2_$__cuda_sm3x_div_rn_noftz_f32_slowpath,@function
        .size           $__internal_2_$__cuda_sm3x_div_rn_noftz_f32_slowpath,(.L_x_68 - $__internal_2_$__cuda_sm3x_div_rn_noftz_f32_slowpath)
$__internal_2_$__cuda_sm3x_div_rn_noftz_f32_slowpath:
[--C-:B------:R-:W-:Y:S01]  /*02a0*/  SHF.R.U32.HI R6, RZ, 0x17, R3.reuse ;  /* 0x00000017ff067819 */ /* 0x100fe20000011603 */
[----:B------:R-:W-:Y:S01]  /*02b0*/  BSSY.RECONVERGENT B1, `(.L_x_18) ;  /* 0x0000064000017945 */ /* 0x000fe20003800200 */
[--C-:B------:R-:W-:Y:S01]  /*02c0*/  SHF.R.U32.HI R5, RZ, 0x17, R0.reuse ;  /* 0x00000017ff057819 */ /* 0x100fe20000011600 */
[----:B------:R-:W-:Y:S01]  /*02d0*/  IMAD.MOV.U32 R7, RZ, RZ, R0 ;  /* 0x000000ffff077224 */ /* 0x000fe200078e0000 */
[----:B------:R-:W-:Y:S01]  /*02e0*/  LOP3.LUT R6, R6, 0xff, RZ, 0xc0, !PT ;  /* 0x000000ff06067812 */ /* 0x000fe200078ec0ff */
[----:B------:R-:W-:Y:S01]  /*02f0*/  IMAD.MOV.U32 R8, RZ, RZ, R3 ;  /* 0x000000ffff087224 */ /* 0x000fe200078e0003 */
[----:B------:R-:W-:-:S03]  /*0300*/  LOP3.LUT R5, R5, 0xff, RZ, 0xc0, !PT ;  /* 0x000000ff05057812 */ /* 0x000fc600078ec0ff */
[----:B------:R-:W-:Y:S02]  /*0310*/  VIADD R11, R6, 0xffffffff ;  /* 0xffffffff060b7836 */ /* 0x000fe40000000000 */
[----:B------:R-:W-:-:S03]  /*0320*/  VIADD R10, R5, 0xffffffff ;  /* 0xffffffff050a7836 */ /* 0x000fc60000000000 */
[----:B------:R-:W-:-:S04]  /*0330*/  ISETP.GT.U32.AND P0, PT, R11, 0xfd, PT ;  /* 0x000000fd0b00780c */ /* 0x000fc80003f04070 */
[----:B------:R-:W-:-:S13]  /*0340*/  ISETP.GT.U32.OR P0, PT, R10, 0xfd, P0 ;  /* 0x000000fd0a00780c */ /* 0x000fda0000704470 */
[----:B------:R-:W-:Y:S01]  /*0350*/  @!P0 IMAD.MOV.U32 R9, RZ, RZ, RZ ;  /* 0x000000ffff098224 */ /* 0x000fe200078e00ff */
[----:B------:R-:W-:Y:S06]  /*0360*/  @!P0 BRA `(.L_x_19) ;  /* 0x00000000005c8947 */ /* 0x000fec0003800000 */
[----:B------:R-:W-:Y:S02]  /*0370*/  FSETP.GTU.FTZ.AND P0, PT, |R0|, +INF , PT ;  /* 0x7f8000000000780b */ /* 0x000fe40003f1c200 */
[----:B------:R-:W-:-:S04]  /*0380*/  FSETP.GTU.FTZ.AND P1, PT, |R3|, +INF , PT ;  /* 0x7f8000000300780b */ /* 0x000fc80003f3c200 */
[----:B------:R-:W-:-:S13]  /*0390*/  PLOP3.LUT P0, PT, P0, P1, PT, 0xf8, 0x8f ;  /* 0x00000000008f781c */ /* 0x000fda0000703f70 */
[----:B------:R-:W-:Y:S05]  /*03a0*/  @P0 BRA `(.L_x_20) ;  /* 0x00000004004c0947 */ /* 0x000fea0003800000 */
[----:B------:R-:W-:-:S13]  /*03b0*/  LOP3.LUT P0, RZ, R8, 0x7fffffff, R7, 0xc8, !PT ;  /* 0x7fffffff08ff7812 */ /* 0x000fda000780c807 */
[----:B------:R-:W-:Y:S05]  /*03c0*/  @!P0 BRA `(.L_x_21) ;  /* 0x00000004003c8947 */ /* 0x000fea0003800000 */
[C---:B------:R-:W-:Y:S02]  /*03d0*/  FSETP.NEU.FTZ.AND P2, PT, |R0|.reuse, +INF , PT ;  /* 0x7f8000000000780b */ /* 0x040fe40003f5d200 */
[----:B------:R-:W-:Y:S02]  /*03e0*/  FSETP.NEU.FTZ.AND P1, PT, |R3|, +INF , PT ;  /* 0x7f8000000300780b */ /* 0x000fe40003f3d200 */
[----:B------:R-:W-:-:S11]  /*03f0*/  FSETP.NEU.FTZ.AND P0, PT, |R0|, +INF , PT ;  /* 0x7f8000000000780b */ /* 0x000fd60003f1d200 */
[----:B------:R-:W-:Y:S05]  /*0400*/  @!P1 BRA !P2, `(.L_x_21) ;  /* 0x00000004002c9947 */ /* 0x000fea0005000000 */
[----:B------:R-:W-:-:S04]  /*0410*/  LOP3.LUT P2, RZ, R7, 0x7fffffff, RZ, 0xc0, !PT ;  /* 0x7fffffff07ff7812 */ /* 0x000fc8000784c0ff */
[----:B------:R-:W-:-:S13]  /*0420*/  PLOP3.LUT P1, PT, P1, P2, PT, 0x2f, 0xf2 ;  /* 0x0000000000f2781c */ /* 0x000fda0000f24577 */
[----:B------:R-:W-:Y:S05]  /*0430*/  @P1 BRA `(.L_x_22) ;  /* 0x0000000400181947 */ /* 0x000fea0003800000 */
[----:B------:R-:W-:-:S04]  /*0440*/  LOP3.LUT P1, RZ, R8, 0x7fffffff, RZ, 0xc0, !PT ;  /* 0x7fffffff08ff7812 */ /* 0x000fc8000782c0ff */
[----:B------:R-:W-:-:S13]  /*0450*/  PLOP3.LUT P0, PT, P0, P1, PT, 0x2f, 0xf2 ;  /* 0x0000000000f2781c */ /* 0x000fda0000702577 */
[----:B------:R-:W-:Y:S05]  /*0460*/  @P0 BRA `(.L_x_23) ;  /* 0x0000000400000947 */ /* 0x000fea0003800000 */
[----:B------:R-:W-:Y:S02]  /*0470*/  ISETP.GE.AND P0, PT, R10, RZ, PT ;  /* 0x000000ff0a00720c */ /* 0x000fe40003f06270 */
[----:B------:R-:W-:-:S11]  /*0480*/  ISETP.GE.AND P1, PT, R11, RZ, PT ;  /* 0x000000ff0b00720c */ /* 0x000fd60003f26270 */
[----:B------:R-:W-:Y:S02]  /*0490*/  @P0 IMAD.MOV.U32 R9, RZ, RZ, RZ ;  /* 0x000000ffff090224 */ /* 0x000fe400078e00ff */
[----:B------:R-:W-:Y:S01]  /*04a0*/  @!P0 FFMA R7, R0, 1.84467440737095516160e+19, RZ ;  /* 0x5f80000000078823 */ /* 0x000fe200000000ff */
[----:B------:R-:W-:Y:S02]  /*04b0*/  @!P0 IMAD.MOV.U32 R9, RZ, RZ, -0x40 ;  /* 0xffffffc0ff098424 */ /* 0x000fe400078e00ff */
[----:B------:R-:W-:-:S03]  /*04c0*/  @!P1 FFMA R8, R3, 1.84467440737095516160e+19, RZ ;  /* 0x5f80000003089823 */ /* 0x000fc600000000ff */
[----:B------:R-:W-:-:S07]  /*04d0*/  @!P1 IADD3 R9, PT, PT, R9, 0x40, RZ ;  /* 0x0000004009099810 */ /* 0x000fce0007ffe0ff */
.L_x_19:
[----:B------:R-:W-:Y:S01]  /*04e0*/  LEA R3, R6, 0xc0800000, 0x17 ;  /* 0xc080000006037811 */ /* 0x000fe200078eb8ff */
[----:B------:R-:W-:Y:S01]  /*04f0*/  VIADD R5, R5, 0xffffff81 ;  /* 0xffffff8105057836 */ /* 0x000fe20000000000 */
[----:B------:R-:W-:Y:S03]  /*0500*/  BSSY.RECONVERGENT B2, `(.L_x_24) ;  /* 0x0000035000027945 */ /* 0x000fe60003800200 */
[----:B------:R-:W-:Y:S01]  /*0510*/  IMAD.IADD R3, R8, 0x1, -R3 ;  /* 0x0000000108037824 */ /* 0x000fe200078e0a03 */
[C---:B------:R-:W-:Y:S01]  /*0520*/  IADD3 R6, PT, PT, R5.reuse, 0x7f, -R6 ;  /* 0x0000007f05067810 */ /* 0x040fe20007ffe806 */
[----:B------:R-:W-:Y:S02]  /*0530*/  IMAD R0, R5, -0x800000, R7 ;  /* 0xff80000005007824 */ /* 0x000fe400078e0207 */
[----:B------:R-:W0:Y:S01]  /*0540*/  MUFU.RCP R8, R3 ;  /* 0x0000000300087308 */ /* 0x000e220000001000 */
[----:B------:R-:W-:Y:S01]  /*0550*/  FADD.FTZ R11, -R3, -RZ ;  /* 0x800000ff030b7221 */ /* 0x000fe20000010100 */
[----:B------:R-:W-:-:S03]  /*0560*/  IMAD.IADD R6, R6, 0x1, R9 ;  /* 0x0000000106067824 */ /* 0x000fc600078e0209 */
[----:B0-----:R-:W-:-:S04]  /*0570*/  FFMA R13, R8, R11, 1 ;  /* 0x3f800000080d7423 */ /* 0x001fc8000000000b */
[----:B------:R-:W-:-:S04]  /*0580*/  FFMA R10, R8, R13, R8 ;  /* 0x0000000d080a7223 */ /* 0x000fc80000000008 */
[----:B------:R-:W-:-:S04]  /*0590*/  FFMA R7, R0, R10, RZ ;  /* 0x0000000a00077223 */ /* 0x000fc800000000ff */
[----:B------:R-:W-:-:S04]  /*05a0*/  FFMA R8, R11, R7, R0 ;  /* 0x000000070b087223 */ /* 0x000fc80000000000 */
[----:B------:R-:W-:-:S04]  /*05b0*/  FFMA R7, R10, R8, R7 ;  /* 0x000000080a077223 */ /* 0x000fc80000000007 */
[----:B------:R-:W-:-:S04]  /*05c0*/  FFMA R8, R11, R7, R0 ;  /* 0x000000070b087223 */ /* 0x000fc80000000000 */
[----:B------:R-:W-:-:S05]  /*05d0*/  FFMA R0, R10, R8, R7 ;  /* 0x000000080a007223 */ /* 0x000fca0000000007 */
[----:B------:R-:W-:-:S04]  /*05e0*/  SHF.R.U32.HI R3, RZ, 0x17, R0 ;  /* 0x00000017ff037819 */ /* 0x000fc80000011600 */
[----:B------:R-:W-:-:S05]  /*05f0*/  LOP3.LUT R3, R3, 0xff, RZ, 0xc0, !PT ;  /* 0x000000ff03037812 */ /* 0x000fca00078ec0ff */
[----:B------:R-:W-:-:S04]  /*0600*/  IMAD.IADD R9, R3, 0x1, R6 ;  /* 0x0000000103097824 */ /* 0x000fc800078e0206 */
[----:B------:R-:W-:-:S05]  /*0610*/  VIADD R3, R9, 0xffffffff ;  /* 0xffffffff09037836 */ /* 0x000fca0000000000 */
[----:B------:R-:W-:-:S13]  /*0620*/  ISETP.GE.U32.AND P0, PT, R3, 0xfe, PT ;  /* 0x000000fe0300780c */ /* 0x000fda0003f06070 */
[----:B------:R-:W-:Y:S05]  /*0630*/  @!P0 BRA `(.L_x_25) ;  /* 0x0000000000808947 */ /* 0x000fea0003800000 */
[----:B------:R-:W-:-:S13]  /*0640*/  ISETP.GT.AND P0, PT, R9, 0xfe, PT ;  /* 0x000000fe0900780c */ /* 0x000fda0003f04270 */
[----:B------:R-:W-:Y:S05]  /*0650*/  @P0 BRA `(.L_x_26) ;  /* 0x00000000006c0947 */ /* 0x000fea0003800000 */
[----:B------:R-:W-:-:S13]  /*0660*/  ISETP.GE.AND P0, PT, R9, 0x1, PT ;  /* 0x000000010900780c */ /* 0x000fda0003f06270 */
[----:B------:R-:W-:Y:S05]  /*0670*/  @P0 BRA `(.L_x_27) ;  /* 0x0000000000740947 */ /* 0x000fea0003800000 */
[----:B------:R-:W-:Y:S02]  /*0680*/  ISETP.GE.AND P0, PT, R9, -0x18, PT ;  /* 0xffffffe80900780c */ /* 0x000fe40003f06270 */
[----:B------:R-:W-:-:S11]  /*0690*/  LOP3.LUT R0, R0, 0x80000000, RZ, 0xc0, !PT ;  /* 0x8000000000007812 */ /* 0x000fd600078ec0ff */
[----:B------:R-:W-:Y:S05]  /*06a0*/  @!P0 BRA `(.L_x_27) ;  /* 0x0000000000688947 */ /* 0x000fea0003800000 */
[CCC-:B------:R-:W-:Y:S01]  /*06b0*/  FFMA.RZ R3, R10.reuse, R8.reuse, R7.reuse ;  /* 0x000000080a037223 */ /* 0x1c0fe2000000c007 */
[CCC-:B------:R-:W-:Y:S01]  /*06c0*/  FFMA.RM R6, R10.reuse, R8.reuse, R7.reuse ;  /* 0x000000080a067223 */ /* 0x1c0fe20000004007 */
[C---:B------:R-:W-:Y:S02]  /*06d0*/  ISETP.NE.AND P2, PT, R9.reuse, RZ, PT ;  /* 0x000000ff0900720c */ /* 0x040fe40003f45270 */
[----:B------:R-:W-:Y:S02]  /*06e0*/  ISETP.NE.AND P1, PT, R9, RZ, PT ;  /* 0x000000ff0900720c */ /* 0x000fe40003f25270 */
[----:B------:R-:W-:Y:S01]  /*06f0*/  LOP3.LUT R5, R3, 0x7fffff, RZ, 0xc0, !PT ;  /* 0x007fffff03057812 */ /* 0x000fe200078ec0ff */
[----:B------:R-:W-:Y:S01]  /*0700*/  FFMA.RP R3, R10, R8, R7 ;  /* 0x000000080a037223 */ /* 0x000fe20000008007 */
[----:B------:R-:W-:Y:S01]  /*0710*/  IADD3 R8, PT, PT, R9, 0x20, RZ ;  /* 0x0000002009087810 */ /* 0x000fe20007ffe0ff */
[----:B------:R-:W-:Y:S01]  /*0720*/  IMAD.MOV R7, RZ, RZ, -R9 ;  /* 0x000000ffff077224 */ /* 0x000fe200078e0a09 */
[----:B------:R-:W-:-:S02]  /*0730*/  LOP3.LUT R5, R5, 0x800000, RZ, 0xfc, !PT ;  /* 0x0080000005057812 */ /* 0x000fc400078efcff */
[----:B------:R-:W-:Y:S02]  /*0740*/  FSETP.NEU.FTZ.AND P0, PT, R3, R6, PT ;  /* 0x000000060300720b */ /* 0x000fe40003f1d000 */
[----:B------:R-:W-:Y:S02]  /*0750*/  SHF.L.U32 R8, R5, R8, RZ ;  /* 0x0000000805087219 */ /* 0x000fe400000006ff */
[----:B------:R-:W-:Y:S02]  /*0760*/  SEL R6, R7, RZ, P2 ;  /* 0x000000ff07067207 */ /* 0x000fe40001000000 */
[----:B------:R-:W-:Y:S02]  /*0770*/  ISETP.NE.AND P1, PT, R8, RZ, P1 ;  /* 0x000000ff0800720c */ /* 0x000fe40000f25270 */
[----:B------:R-:W-:Y:S02]  /*0780*/  SHF.R.U32.HI R6, RZ, R6, R5 ;  /* 0x00000006ff067219 */ /* 0x000fe40000011605 */
[----:B------:R-:W-:-:S02]  /*0790*/  PLOP3.LUT P0, PT, P0, P1, PT, 0xf8, 0x8f ;  /* 0x00000000008f781c */ /* 0x000fc40000703f70 */
[----:B------:R-:W-:Y:S02]  /*07a0*/  SHF.R.U32.HI R8, RZ, 0x1, R6 ;  /* 0x00000001ff087819 */ /* 0x000fe40000011606 */
[----:B------:R-:W-:-:S04]  /*07b0*/  SEL R3, RZ, 0x1, !P0 ;  /* 0x00000001ff037807 */ /* 0x000fc80004000000 */
[----:B------:R-:W-:-:S04]  /*07c0*/  LOP3.LUT R3, R3, 0x1, R8, 0xf8, !PT ;  /* 0x0000000103037812 */ /* 0x000fc800078ef808 */
[----:B------:R-:W-:-:S05]  /*07d0*/  LOP3.LUT R3, R3, R6, RZ, 0xc0, !PT ;  /* 0x0000000603037212 */ /* 0x000fca00078ec0ff */
[----:B------:R-:W-:-:S05]  /*07e0*/  IMAD.IADD R3, R8, 0x1, R3 ;  /* 0x0000000108037824 */ /* 0x000fca00078e0203 */
[----:B------:R-:W-:Y:S01]  /*07f0*/  LOP3.LUT R0, R3, R0, RZ, 0xfc, !PT ;  /* 0x0000000003007212 */ /* 0x000fe200078efcff */
[----:B------:R-:W-:Y:S06]  /*0800*/  BRA `(.L_x_27) ;  /* 0x0000000000107947 */ /* 0x000fec0003800000 */
.L_x_26:
[----:B------:R-:W-:-:S04]  /*0810*/  LOP3.LUT R0, R0, 0x80000000, RZ, 0xc0, !PT ;  /* 0x8000000000007812 */ /* 0x000fc800078ec0ff */
[----:B------:R-:W-:Y:S01]  /*0820*/  LOP3.LUT R0, R0, 0x7f800000, RZ, 0xfc, !PT ;  /* 0x7f80000000007812 */ /* 0x000fe200078efcff */
[----:B------:R-:W-:Y:S06]  /*0830*/  BRA `(.L_x_27) ;  /* 0x0000000000047947 */ /* 0x000fec0003800000 */
.L_x_25:
[----:B------:R-:W-:-:S07]  /*0840*/  IMAD R0, R6, 0x800000, R0 ;  /* 0x0080000006007824 */ /* 0x000fce00078e0200 */
.L_x_27:
[----:B------:R-:W-:Y:S05]  /*0850*/  BSYNC.RECONVERGENT B2 ;  /* 0x0000000000027941 */ /* 0x000fea0003800200 */
.L_x_24:
[----:B------:R-:W-:Y:S05]  /*0860*/  BRA `(.L_x_28) ;  /* 0x0000000000207947 */ /* 0x000fea0003800000 */
.L_x_23:
[----:B------:R-:W-:-:S04]  /*0870*/  LOP3.LUT R0, R8, 0x80000000, R7, 0x48, !PT ;  /* 0x8000000008007812 */ /* 0x000fc800078e4807 */
[----:B------:R-:W-:Y:S01]  /*0880*/  LOP3.LUT R0, R0, 0x7f800000, RZ, 0xfc, !PT ;  /* 0x7f80000000007812 */ /* 0x000fe200078efcff */
[----:B------:R-:W-:Y:S06]  /*0890*/  BRA `(.L_x_28) ;  /* 0x0000000000147947 */ /* 0x000fec0003800000 */
.L_x_22:
[----:B------:R-:W-:Y:S01]  /*08a0*/  LOP3.LUT R0, R8, 0x80000000, R7, 0x48, !PT ;  /* 0x8000000008007812 */ /* 0x000fe200078e4807 */
[----:B------:R-:W-:Y:S06]  /*08b0*/  BRA `(.L_x_28) ;  /* 0x00000000000c7947 */ /* 0x000fec0003800000 */
.L_x_21:
[----:B------:R-:W0:Y:S01]  /*08c0*/  MUFU.RSQ R0, -QNAN ;  /* 0xffc0000000007908 */ /* 0x000e220000001400 */
[----:B------:R-:W-:Y:S05]  /*08d0*/  BRA `(.L_x_28) ;  /* 0x0000000000047947 */ /* 0x000fea0003800000 */
.L_x_20:
[----:B------:R-:W-:-:S07]  /*08e0*/  FADD.FTZ R0, R0, R3 ;  /* 0x0000000300007221 */ /* 0x000fce0000010000 */
.L_x_28:
[----:B------:R-:W-:Y:S05]  /*08f0*/  BSYNC.RECONVERGENT B1 ;  /* 0x0000000000017941 */ /* 0x000fea0003800200 */
.L_x_18:
[----:B------:R-:W-:-:S04]  /*0900*/  IMAD.MOV.U32 R5, RZ, RZ, 0x0 ;  /* 0x00000000ff057424 */ /* 0x000fc800078e00ff */
[----:B0-----:R-:W-:Y:S05]  /*0910*/  RET.REL.NODEC R4 `(silu_forward) ;  /* 0xfffffff404b87950 */ /* 0x001fea0003c3ffff */
.L_x_29:
        /* <DEDUP_REMOVED lines=14> */
.L_x_68:


//--------------------- .text.tanh_backward_temp  --------------------------
	.section	.text.tanh_backward_temp,"ax",@progbits
	.align	128
        .global         tanh_backward_temp
        .type           tanh_backward_temp,@function
        .size           tanh_backward_temp,(.L_x_74 - tanh_backward_temp)
        .other          tanh_backward_temp,@"STO_CUDA_ENTRY STV_DEFAULT"
tanh_backward_temp:
.text.tanh_backward_temp:
        /* <DEDUP_REMOVED lines=17> */
[----:B--2---:R-:W-:-:S06]  /*0110*/  IMAD.WIDE R2, R9, 0x4, R2 ;  /* 0x0000000409027825 */ /* 0x004fcc00078e0202 */
[----:B------:R-:W2:Y:S01]  /*0120*/  LDG.E R2, desc[UR4][R2.64] ;  /* 0x0000000402027981 */ /* 0x000ea2000c1e1900 */
[----:B---3--:R-:W-:-:S05]  /*0130*/  IMAD.WIDE R6, R9, 0x4, R6 ;  /* 0x0000000409067825 */ /* 0x008fca00078e0206 */
[----:B------:R-:W2:Y:S01]  /*0140*/  LDG.E R11, desc[UR4][R6.64] ;  /* 0x00000004060b7981 */ /* 0x000ea2000c1e1900 */
[----:B----4-:R-:W-:-:S04]  /*0150*/  FFMA R9, -R4, R4, 1 ;  /* 0x3f80000004097423 */ /* 0x010fc80000000104 */
[----:B--2---:R-:W-:-:S05]  /*0160*/  FFMA R9, R2, R9, R11 ;  /* 0x0000000902097223 */ /* 0x004fca000000000b */
[----:B------:R-:W-:Y:S01]  /*0170*/  STG.E desc[UR4][R6.64], R9 ;  /* 0x0000000906007986 */ /* 0x000fe2000c101904 */
[----:B------:R-:W-:Y:S05]  /*0180*/  EXIT ;  /* 0x000000000000794d */ /* 0x000fea0003800000 */
.L_x_30:
        /* <DEDUP_REMOVED lines=15> */
.L_x_74:


//--------------------- .text.tanh_backward       --------------------------
	.section	.text.tanh_backward,"ax",@progbits
	.align	128
        .global         tanh_backward
        .type           tanh_backward,@function
        .size           tanh_backward,(.L_x_75 - tanh_backward)
        .other          tanh_backward,@"STO_CUDA_ENTRY STV_DEFAULT"
tanh_backward:
.text.tanh_backward:
        /* <DEDUP_REMOVED lines=19> */
[----:B---3--:R-:W-:-:S04]  /*0130*/  IMAD.WIDE R6, R9, 0x4, R6 ;  /* 0x0000000409067825 */ /* 0x008fc800078e0206 */
[----:B----4-:R-:W-:-:S04]  /*0140*/  FFMA R11, -R4, R4, 1 ;  /* 0x3f800000040b7423 */ /* 0x010fc80000000104 */
[----:B--2---:R-:W-:-:S05]  /*0150*/  FMUL R11, R2, R11 ;  /* 0x0000000b020b7220 */ /* 0x004fca0000400000 */
[----:B------:R-:W-:Y:S01]  /*0160*/  STG.E desc[UR4][R6.64], R11 ;  /* 0x0000000b06007986 */ /* 0x000fe2000c101904 */
[----:B------:R-:W-:Y:S05]  /*0170*/  EXIT ;  /* 0x000000000000794d */ /* 0x000fea0003800000 */
.L_x_31:
        /* <DEDUP_REMOVED lines=16> */
.L_x_75:


//--------------------- .text.tanh_forward        --------------------------
	.section	.text.tanh_forward,"ax",@progbits
	.align	128
        .global         tanh_forward
        .type           tanh_forward,@function
        .size           tanh_forward,(.L_x_69 - tanh_forward)
        .other          tanh_forward,@"STO_CUDA_ENTRY STV_DEFAULT"
tanh_forward:
.text.tanh_forward:
        /* <DEDUP_REMOVED lines=13> */
[----:B0-----:R-:W-:-:S06]  /*00d0*/  IMAD.WIDE R4, R2, 0x4, R4 ;  /* 0x0000000402047825 */ /* 0x001fcc00078e0204 */
[----:B-1----:R-:W2:Y:S01]  /*00e0*/  LDG.E R4, desc[UR4][R4.64] ;  /* 0x0000000404047981 */ /* 0x002ea2000c1e1900 */
[----:B------:R-:W-:Y:S01]  /*00f0*/  IMAD.MOV.U32 R3, RZ, RZ, 0x3bbb989d ;  /* 0x3bbb989dff037424 */ /* 0x000fe200078e00ff */
[----:B------:R-:W-:Y:S01]  /*0100*/  BSSY.RECONVERGENT B0, `(.L_x_32) ;  /* 0x000001e000007945 */ /* 0x000fe20003800200 */
[----:B------:R-:W-:Y:S02]  /*0110*/  IMAD.MOV.U32 R7, RZ, RZ, 0x437c0000 ;  /* 0x437c0000ff077424 */ /* 0x000fe400078e00ff */
[----:B--2---:R-:W-:-:S04]  /*0120*/  FFMA.SAT R0, R4, -R3, 0.5 ;  /* 0x3f00000004007423 */ /* 0x004fc80000002803 */
[----:B------:R-:W-:Y:S01]  /*0130*/  FFMA.RM R6, R0, R7, 12582913 ;  /* 0x4b40000100067423 */ /* 0x000fe20000004007 */
[----:B------:R-:W-:-:S03]  /*0140*/  FFMA.SAT R0, R4, R3, 0.5 ;  /* 0x3f00000004007423 */ /* 0x000fc60000002003 */
[----:B------:R-:W-:Y:S01]  /*0150*/  FADD R3, R6, -12583039 ;  /* 0xcb40007f06037421 */ /* 0x000fe20000000000 */
[----:B------:R-:W-:Y:S01]  /*0160*/  FFMA.RM R0, R0, R7, 12582913 ;  /* 0x4b40000100007423 */ /* 0x000fe20000004007 */
[----:B------:R-:W-:Y:S02]  /*0170*/  IMAD.SHL.U32 R6, R6, 0x800000, RZ ;  /* 0x0080000006067824 */ /* 0x000fe400078e00ff */
[----:B------:R-:W-:Y:S01]  /*0180*/  FFMA R7, R4, -1.4426950216293334961, -R3 ;  /* 0xbfb8aa3b04077823 */ /* 0x000fe20000000803 */
[C---:B------:R-:W-:Y:S01]  /*0190*/  FADD R3, R0.reuse, -12583039 ;  /* 0xcb40007f00037421 */ /* 0x040fe20000000000 */
[----:B------:R-:W-:Y:S02]  /*01a0*/  SHF.L.U32 R0, R0, 0x17, RZ ;  /* 0x0000001700007819 */ /* 0x000fe400000006ff */
[C---:B------:R-:W-:Y:S01]  /*01b0*/  FFMA R7, R4.reuse, -1.925963033500011079e-08, R7 ;  /* 0xb2a5706004077823 */ /* 0x040fe20000000007 */
[----:B------:R-:W-:-:S04]  /*01c0*/  FFMA R3, R4, 1.4426950216293334961, -R3 ;  /* 0x3fb8aa3b04037823 */ /* 0x000fc80000000803 */
[----:B------:R-:W-:Y:S01]  /*01d0*/  FFMA R3, R4, 1.925963033500011079e-08, R3 ;  /* 0x32a5706004037823 */ /* 0x000fe20000000003 */
[----:B------:R-:W0:Y:S08]  /*01e0*/  MUFU.EX2 R7, R7 ;  /* 0x0000000700077308 */ /* 0x000e300000000800 */
[----:B------:R-:W1:Y:S01]  /*01f0*/  MUFU.EX2 R3, R3 ;  /* 0x0000000300037308 */ /* 0x000e620000000800 */
[----:B0-----:R-:W-:-:S04]  /*0200*/  FMUL R5, R6, R7 ;  /* 0x0000000706057220 */ /* 0x001fc80000400000 */
[CCC-:B-1----:R-:W-:Y:S01]  /*0210*/  FFMA R9, R0.reuse, R3.reuse, R5.reuse ;  /* 0x0000000300097223 */ /* 0x1c2fe20000000005 */
[----:B------:R-:W-:-:S03]  /*0220*/  FFMA R0, R0, R3, -R5 ;  /* 0x0000000300007223 */ /* 0x000fc60000000805 */
        /* <DEDUP_REMOVED lines=9> */
[----:B------:R-:W-:Y:S05]  /*02c0*/  CALL.REL.NOINC `($__internal_3_$__cuda_sm3x_div_rn_noftz_f32_slowpath) ;  /* 0x0000000000187944 */ /* 0x000fea0003c00000 */
[----:B------:R-:W-:-:S07]  /*02d0*/  IMAD.MOV.U32 R11, RZ, RZ, R0 ;  /* 0x000000ffff0b7224 */ /* 0x000fce00078e0000 */
.L_x_33:
[----:B------:R-:W-:Y:S05]  /*02e0*/  BSYNC.RECONVERGENT B0 ;  /* 0x0000000000007941 */ /* 0x000fea0003800200 */
.L_x_32:
[----:B------:R-:W0:Y:S02]  /*02f0*/  LDC.64 R4, c[0x0][0x388] ;  /* 0x0000e200ff047b82 */ /* 0x000e240000000a00 */
[----:B0-----:R-:W-:-:S05]  /*0300*/  IMAD.WIDE R2, R2, 0x4, R4 ;  /* 0x0000000402027825 */ /* 0x001fca00078e0204 */
[----:B------:R-:W-:Y:S01]  /*0310*/  STG.E desc[UR4][R2.64], R11 ;  /* 0x0000000b02007986 */ /* 0x000fe2000c101904 */
[----:B------:R-:W-:Y:S05]  /*0320*/  EXIT ;  /* 0x000000000000794d */ /* 0x000fea0003800000 */
        .weak           $__internal_3_$__cuda_sm3x_div_rn_noftz_f32_slowpath
        .type           $__internal_3_$__cuda_sm3x_div_rn_noftz_f32_slowpath,@function
        .size           $__internal_3_$__cuda_sm3x_div_rn_noftz_f32_slowpath,(.L_x_69 - $__internal_3_$__cuda_sm3x_div_rn_noftz_f32_slowpath)
$__internal_3_$__cuda_sm3x_div_rn_noftz_f32_slowpath:
[----:B------:R-:W-:Y:S01]  /*0330*/  SHF.R.U32.HI R5, RZ, 0x17, R9 ;  /* 0x00000017ff057819 */ /* 0x000fe20000011609 */
[----:B------:R-:W-:Y:S01]  /*0340*/  BSSY.RECONVERGENT B1, `(.L_x_34) ;  /* 0x0000064000017945 */ /* 0x000fe20003800200 */
[----:B------:R-:W-:Y:S02]  /*0350*/  SHF.R.U32.HI R3, RZ, 0x17, R0 ;  /* 0x00000017ff037819 */ /* 0x000fe40000011600 */
[----:B------:R-:W-:Y:S02]  /*0360*/  LOP3.LUT R6, R5, 0xff, RZ, 0xc0, !PT ;  /* 0x000000ff05067812 */ /* 0x000fe400078ec0ff */
[----:B------:R-:W-:Y:S02]  /*0370*/  LOP3.LUT R5, R3, 0xff, RZ, 0xc0, !PT ;  /* 0x000000ff03057812 */ /* 0x000fe400078ec0ff */
[----:B------:R-:W-:Y:S01]  /*0380*/  MOV R7, R0 ;  /* 0x0000000000077202 */ /* 0x000fe20000000f00 */
[----:B------:R-:W-:Y:S02]  /*0390*/  VIADD R11, R6, 0xffffffff ;  /* 0xffffffff060b7836 */ /* 0x000fe40000000000 */
[----:B------:R-:W-:-:S03]  /*03a0*/  VIADD R10, R5, 0xffffffff ;  /* 0xffffffff050a7836 */ /* 0x000fc60000000000 */
[----:B------:R-:W-:-:S04]  /*03b0*/  ISETP.GT.U32.AND P0, PT, R11, 0xfd, PT ;  /* 0x000000fd0b00780c */ /* 0x000fc80003f04070 */
[----:B------:R-:W-:-:S13]  /*03c0*/  ISETP.GT.U32.OR P0, PT, R10, 0xfd, P0 ;  /* 0x000000fd0a00780c */ /* 0x000fda0000704470 */
[----:B------:R-:W-:Y:S01]  /*03d0*/  @!P0 IMAD.MOV.U32 R8, RZ, RZ, RZ ;  /* 0x000000ffff088224 */ /* 0x000fe200078e00ff */
[----:B------:R-:W-:Y:S06]  /*03e0*/  @!P0 BRA `(.L_x_35) ;  /* 0x0000000000608947 */ /* 0x000fec0003800000 */
[----:B------:R-:W-:Y:S01]  /*03f0*/  FSETP.GTU.FTZ.AND P0, PT, |R0|, +INF , PT ;  /* 0x7f8000000000780b */ /* 0x000fe20003f1c200 */
[----:B------:R-:W-:Y:S01]  /*0400*/  IMAD.MOV.U32 R3, RZ, RZ, R9 ;  /* 0x000000ffff037224 */ /* 0x000fe200078e0009 */
        /* <DEDUP_REMOVED lines=17> */
[----:B------:R-:W-:Y:S01]  /*0520*/  @P0 IMAD.MOV.U32 R8, RZ, RZ, RZ ;  /* 0x000000ffff080224 */ /* 0x000fe200078e00ff */
[----:B------:R-:W-:Y:S01]  /*0530*/  @!P0 MOV R8, 0xffffffc0 ;  /* 0xffffffc000088802 */ /* 0x000fe20000000f00 */
[----:B------:R-:W-:Y:S01]  /*0540*/  @!P0 FFMA R7, R0, 1.84467440737095516160e+19, RZ ;  /* 0x5f80000000078823 */ /* 0x000fe200000000ff */
[----:B------:R-:W-:-:S03]  /*0550*/  @!P1 FFMA R9, R3, 1.84467440737095516160e+19, RZ ;  /* 0x5f80000003099823 */ /* 0x000fc600000000ff */
[----:B------:R-:W-:-:S07]  /*0560*/  @!P1 VIADD R8, R8, 0x40 ;  /* 0x0000004008089836 */ /* 0x000fce0000000000 */
.L_x_35:
[----:B------:R-:W-:Y:S01]  /*0570*/  LEA R0, R6, 0xc0800000, 0x17 ;  /* 0xc080000006007811 */ /* 0x000fe200078eb8ff */
[----:B------:R-:W-:Y:S01]  /*0580*/  VIADD R5, R5, 0xffffff81 ;  /* 0xffffff8105057836 */ /* 0x000fe20000000000 */
[----:B------:R-:W-:Y:S03]  /*0590*/  BSSY.RECONVERGENT B2, `(.L_x_40) ;  /* 0x0000035000027945 */ /* 0x000fe60003800200 */
[----:B------:R-:W-:Y:S02]  /*05a0*/  IMAD.IADD R9, R9, 0x1, -R0 ;  /* 0x0000000109097824 */ /* 0x000fe400078e0a00 */
[C---:B------:R-:W-:Y:S01]  /*05b0*/  IMAD R0, R5.reuse, -0x800000, R7 ;  /* 0xff80000005007824 */ /* 0x040fe200078e0207 */
[----:B------:R-:W-:Y:S01]  /*05c0*/  IADD3 R5, PT, PT, R5, 0x7f, -R6 ;  /* 0x0000007f05057810 */ /* 0x000fe20007ffe806 */
[----:B------:R-:W0:Y:S01]  /*05d0*/  MUFU.RCP R3, R9 ;  /* 0x0000000900037308 */ /* 0x000e220000001000 */
[----:B------:R-:W-:-:S02]  /*05e0*/  FADD.FTZ R11, -R9, -RZ ;  /* 0x800000ff090b7221 */ /* 0x000fc40000010100 */
[----:B------:R-:W-:Y:S02]  /*05f0*/  IADD3 R5, PT, PT, R5, R8, RZ ;  /* 0x0000000805057210 */ /* 0x000fe40007ffe0ff */
        /* <DEDUP_REMOVED lines=21> */
[C---:B------:R-:W-:Y:S01]  /*0750*/  IADD3 R8, PT, PT, R9.reuse, 0x20, RZ ;  /* 0x0000002009087810 */ /* 0x040fe20007ffe0ff */
[CCC-:B------:R-:W-:Y:S01]  /*0760*/  FFMA.RM R6, R12.reuse, R10.reuse, R7.reuse ;  /* 0x0000000a0c067223 */ /* 0x1c0fe20000004007 */
[----:B------:R-:W-:Y:S02]  /*0770*/  ISETP.NE.AND P2, PT, R9, RZ, PT ;  /* 0x000000ff0900720c */ /* 0x000fe40003f45270 */
[----:B------:R-:W-:Y:S01]  /*0780*/  LOP3.LUT R5, R3, 0x7fffff, RZ, 0xc0, !PT ;  /* 0x007fffff03057812 */ /* 0x000fe200078ec0ff */
[----:B------:R-:W-:Y:S01]  /*0790*/  FFMA.RP R3, R12, R10, R7 ;  /* 0x0000000a0c037223 */ /* 0x000fe20000008007 */
[----:B------:R-:W-:Y:S01]  /*07a0*/  IMAD.MOV R7, RZ, RZ, -R9 ;  /* 0x000000ffff077224 */ /* 0x000fe200078e0a09 */
[----:B------:R-:W-:Y:S02]  /*07b0*/  ISETP.NE.AND P1, PT, R9, RZ, PT ;  /* 0x000000ff0900720c */ /* 0x000fe40003f25270 */
        /* <DEDUP_REMOVED lines=14> */
.L_x_42:
[----:B------:R-:W-:-:S04]  /*08a0*/  LOP3.LUT R0, R0, 0x80000000, RZ, 0xc0, !PT ;  /* 0x8000000000007812 */ /* 0x000fc800078ec0ff */
[----:B------:R-:W-:Y:S01]  /*08b0*/  LOP3.LUT R0, R0, 0x7f800000, RZ, 0xfc, !PT ;  /* 0x7f80000000007812 */ /* 0x000fe200078efcff */
[----:B------:R-:W-:Y:S06]  /*08c0*/  BRA `(.L_x_43) ;  /* 0x0000000000047947 */ /* 0x000fec0003800000 */
.L_x_41:
[----:B------:R-:W-:-:S07]  /*08d0*/  LEA R0, R5, R0, 0x17 ;  /* 0x0000000005007211 */ /* 0x000fce00078eb8ff */
.L_x_43:
[----:B------:R-:W-:Y:S05]  /*08e0*/  BSYNC.RECONVERGENT B2 ;  /* 0x0000000000027941 */ /* 0x000fea0003800200 */
.L_x_40:
[----:B------:R-:W-:Y:S05]  /*08f0*/  BRA `(.L_x_44) ;  /* 0x0000000000207947 */ /* 0x000fea0003800000 */
.L_x_39:
[----:B------:R-:W-:-:S04]  /*0900*/  LOP3.LUT R0, R9, 0x80000000, R7, 0x48, !PT ;  /* 0x8000000009007812 */ /* 0x000fc800078e4807 */
[----:B------:R-:W-:Y:S01]  /*0910*/  LOP3.LUT R0, R0, 0x7f800000, RZ, 0xfc, !PT ;  /* 0x7f80000000007812 */ /* 0x000fe200078efcff */
[----:B------:R-:W-:Y:S06]  /*0920*/  BRA `(.L_x_44) ;  /* 0x0000000000147947 */ /* 0x000fec0003800000 */
.L_x_38:
[----:B------:R-:W-:Y:S01]  /*0930*/  LOP3.LUT R0, R9, 0x80000000, R7, 0x48, !PT ;  /* 0x8000000009007812 */ /* 0x000fe200078e4807 */
[----:B------:R-:W-:Y:S06]  /*0940*/  BRA `(.L_x_44) ;  /* 0x00000000000c7947 */ /* 0x000fec0003800000 */
.L_x_37:
[----:B------:R-:W0:Y:S01]  /*0950*/  MUFU.RSQ R0, -QNAN ;  /* 0xffc0000000007908 */ /* 0x000e220000001400 */
[----:B------:R-:W-:Y:S05]  /*0960*/  BRA `(.L_x_44) ;  /* 0x0000000000047947 */ /* 0x000fea0003800000 */
.L_x_36:
[----:B------:R-:W-:-:S07]  /*0970*/  FADD.FTZ R0, R0, R3 ;  /* 0x0000000300007221 */ /* 0x000fce0000010000 */
.L_x_44:
[----:B------:R-:W-:Y:S05]  /*0980*/  BSYNC.RECONVERGENT B1 ;  /* 0x0000000000017941 */ /* 0x000fea0003800200 */
.L_x_34:
[----:B------:R-:W-:-:S04]  /*0990*/  IMAD.MOV.U32 R5, RZ, RZ, 0x0 ;  /* 0x00000000ff057424 */ /* 0x000fc800078e00ff */
[----:B0-----:R-:W-:Y:S05]  /*09a0*/  RET.REL.NODEC R4 `(tanh_forward) ;  /* 0xfffffff404947950 */ /* 0x001fea0003c3ffff */
.L_x_45:
        /* <DEDUP_REMOVED lines=13> */
.L_x_69:


//--------------------- .text.sigmod_backward_temp --------------------------
	.section	.text.sigmod_backward_temp,"ax",@progbits
	.align	128
        .global         sigmod_backward_temp
        .type           sigmod_backward_temp,@function
        .size           sigmod_backward_temp,(.L_x_77 - sigmod_backward_temp)
        .other          sigmod_backward_temp,@"STO_CUDA_ENTRY STV_DEFAULT"
sigmod_backward_temp:
.text.sigmod_backward_temp:
        /* <DEDUP_REMOVED lines=18> */
[----:B------:R-:W4:Y:S01]  /*0120*/  LDG.E R5, desc[UR4][R4.64] ;  /* 0x0000000404057981 */ /* 0x000f22000c1e1900 */
[----:B---3--:R-:W-:-:S05]  /*0130*/  IMAD.WIDE R6, R9, 0x4, R6 ;  /* 0x0000000409067825 */ /* 0x008fca00078e0206 */
[----:B------:R-:W2:Y:S01]  /*0140*/  LDG.E R11, desc[UR4][R6.64] ;  /* 0x00000004060b7981 */ /* 0x000ea2000c1e1900 */
[----:B----4-:R-:W-:Y:S01]  /*0150*/  FMUL R0, R2, R5 ;  /* 0x0000000502007220 */ /* 0x010fe20000400000 */
[----:B------:R-:W-:-:S04]  /*0160*/  FADD R9, -R5, 1 ;  /* 0x3f80000005097421 */ /* 0x000fc80000000100 */
[----:B--2---:R-:W-:-:S05]  /*0170*/  FFMA R9, R0, R9, R11 ;  /* 0x0000000900097223 */ /* 0x004fca000000000b */
[----:B------:R-:W-:Y:S01]  /*0180*/  STG.E desc[UR4][R6.64], R9 ;  /* 0x0000000906007986 */ /* 0x000fe2000c101904 */
[----:B------:R-:W-:Y:S05]  /*0190*/  EXIT ;  /* 0x000000000000794d */ /* 0x000fea0003800000 */
.L_x_46:
        /* <DEDUP_REMOVED lines=14> */
.L_x_77:


//--------------------- .text.sigmod_backward     --------------------------
	.section	.text.sigmod_backward,"ax",@progbits
	.align	128
        .global         sigmod_backward
        .type           sigmod_backward,@function
        .size           sigmod_backward,(.L_x_78 - sigmod_backward)
        .other          sigmod_backward,@"STO_CUDA_ENTRY STV_DEFAULT"
sigmod_backward:
.text.sigmod_backward:
        /* <DEDUP_REMOVED lines=19> */
[----:B---3--:R-:W-:-:S04]  /*0130*/  IMAD.WIDE R6, R9, 0x4, R6 ;  /* 0x0000000409067825 */ /* 0x008fc800078e0206 */
[----:B----4-:R-:W-:Y:S01]  /*0140*/  FMUL R0, R2, R5 ;  /* 0x0000000502007220 */ /* 0x010fe20000400000 */
[----:B------:R-:W-:-:S04]  /*0150*/  FADD R11, -R5, 1 ;  /* 0x3f800000050b7421 */ /* 0x000fc80000000100 */
[----:B------:R-:W-:-:S05]  /*0160*/  FMUL R11, R0, R11 ;  /* 0x0000000b000b7220 */ /* 0x000fca0000400000 */
[----:B------:R-:W-:Y:S01]  /*0170*/  STG.E desc[UR4][R6.64], R11 ;  /* 0x0000000b06007986 */ /* 0x000fe2000c101904 */
[----:B------:R-:W-:Y:S05]  /*0180*/  EXIT ;  /* 0x000000000000794d */ /* 0x000fea0003800000 */
.L_x_47:
        /* <DEDUP_REMOVED lines=15> */
.L_x_78:


//--------------------- .text.sigmod_forward      --------------------------
	.section	.text.sigmod_forward,"ax",@progbits
	.align	128
        .global         sigmod_forward
        .type           sigmod_forward,@function
        .size           sigmod_forward,(.L_x_70 - sigmod_forward)
        .other          sigmod_forward,@"STO_CUDA_ENTRY STV_DEFAULT"
sigmod_forward:
.text.sigmod_forward:
        /* <DEDUP_REMOVED lines=19> */
[----:B------:R-:W-:-:S04]  /*0130*/  FFMA.RM R0, R0, R9, 12582913 ;  /* 0x4b40000100007423 */ /* 0x000fc80000004009 */
[C---:B------:R-:W-:Y:S01]  /*0140*/  FADD R7, R0.reuse, -12583039 ;  /* 0xcb40007f00077421 */ /* 0x040fe20000000000 */
[----:B------:R-:W-:-:S03]  /*0150*/  SHF.L.U32 R0, R0, 0x17, RZ ;  /* 0x0000001700007819 */ /* 0x000fc600000006ff */
[----:B------:R-:W-:-:S04]  /*0160*/  FFMA R7, R4, -1.4426950216293334961, -R7 ;  /* 0xbfb8aa3b04077823 */ /* 0x000fc80000000807 */
[----:B------:R-:W-:-:S06]  /*0170*/  FFMA R7, R4, -1.925963033500011079e-08, R7 ;  /* 0xb2a5706004077823 */ /* 0x000fcc0000000007 */
[----:B------:R-:W0:Y:S02]  /*0180*/  MUFU.EX2 R7, R7 ;  /* 0x0000000700077308 */ /* 0x000e240000000800 */
[----:B0-----:R-:W-:-:S04]  /*0190*/  FFMA R0, R0, R7, 1 ;  /* 0x3f80000000007423 */ /* 0x001fc80000000007 */
[----:B------:R-:W-:-:S05]  /*01a0*/  VIADD R2, R0, 0x1800000 ;  /* 0x0180000000027836 */ /* 0x000fca0000000000 */
[----:B------:R-:W-:-:S04]  /*01b0*/  LOP3.LUT R2, R2, 0x7f800000, RZ, 0xc0, !PT ;  /* 0x7f80000002027812 */ /* 0x000fc800078ec0ff */
[----:B------:R-:W-:-:S13]  /*01c0*/  ISETP.GT.U32.AND P0, PT, R2, 0x1ffffff, PT ;  /* 0x01ffffff0200780c */ /* 0x000fda0003f04070 */
[----:B------:R-:W-:Y:S05]  /*01d0*/  @P0 BRA `(.L_x_49) ;  /* 0x00000000000c0947 */ /* 0x000fea0003800000 */
[----:B------:R-:W-:-:S07]  /*01e0*/  MOV R4, 0x200 ;  /* 0x0000020000047802 */ /* 0x000fce0000000f00 */
[----:B------:R-:W-:Y:S05]  /*01f0*/  CALL.REL.NOINC `($__internal_4_$__cuda_sm20_rcp_rn_f32_slowpath) ;  /* 0x0000000000287944 */ /* 0x000fea0003c00000 */
[----:B------:R-:W-:Y:S05]  /*0200*/  BRA `(.L_x_50) ;  /* 0x0000000000107947 */ /* 0x000fea0003800000 */
.L_x_49:
[----:B------:R-:W0:Y:S02]  /*0210*/  MUFU.RCP R7, R0 ;  /* 0x0000000000077308 */ /* 0x000e240000001000 */
[----:B0-----:R-:W-:-:S04]  /*0220*/  FFMA R2, R0, R7, -1 ;  /* 0xbf80000000027423 */ /* 0x001fc80000000007 */
[----:B------:R-:W-:-:S04]  /*0230*/  FADD.FTZ R2, -R2, -RZ ;  /* 0x800000ff02027221 */ /* 0x000fc80000010100 */
[----:B------:R-:W-:-:S07]  /*0240*/  FFMA R7, R7, R2, R7 ;  /* 0x0000000207077223 */ /* 0x000fce0000000007 */
.L_x_50:
[----:B------:R-:W-:Y:S05]  /*0250*/  BSYNC.RECONVERGENT B0 ;  /* 0x0000000000007941 */ /* 0x000fea0003800200 */
.L_x_48:
[----:B------:R-:W0:Y:S02]  /*0260*/  LDC.64 R4, c[0x0][0x388] ;  /* 0x0000e200ff047b82 */ /* 0x000e240000000a00 */
[----:B0-----:R-:W-:-:S05]  /*0270*/  IMAD.WIDE R2, R3, 0x4, R4 ;  /* 0x0000000403027825 */ /* 0x001fca00078e0204 */
[----:B------:R-:W-:Y:S01]  /*0280*/  STG.E desc[UR4][R2.64], R7 ;  /* 0x0000000702007986 */ /* 0x000fe2000c101904 */
[----:B------:R-:W-:Y:S05]  /*0290*/  EXIT ;  /* 0x000000000000794d */ /* 0x000fea0003800000 */
        .weak           $__internal_4_$__cuda_sm20_rcp_rn_f32_slowpath
        .type           $__internal_4_$__cuda_sm20_rcp_rn_f32_slowpath,@function
        .size           $__internal_4_$__cuda_sm20_rcp_rn_f32_slowpath,(.L_x_70 - $__internal_4_$__cuda_sm20_rcp_rn_f32_slowpath)
$__internal_4_$__cuda_sm20_rcp_rn_f32_slowpath:
        /* <DEDUP_REMOVED lines=15> */
.L_x_52:
[----:B------:R-:W-:-:S05]  /*0390*/  VIADD R5, R2, 0xffffff03 ;  /* 0xffffff0302057836 */ /* 0x000fca0000000000 */
[----:B------:R-:W-:-:S13]  /*03a0*/  ISETP.GT.U32.AND P0, PT, R5, 0x1, PT ;  /* 0x000000010500780c */ /* 0x000fda0003f04070 */
[----:B------:R-:W-:Y:S05]  /*03b0*/  @P0 BRA `(.L_x_54) ;  /* 0x0000000000780947 */ /* 0x000fea0003800000 */
[----:B------:R-:W-:Y:S01]  /*03c0*/  LOP3.LUT R6, R0, 0x7fffff, RZ, 0xc0, !PT ;  /* 0x007fffff00067812 */ /* 0x000fe200078ec0ff */
[----:B------:R-:W-:-:S03]  /*03d0*/  IMAD.MOV.U32 R10, RZ, RZ, 0x3 ;  /* 0x00000003ff0a7424 */ /* 0x000fc600078e00ff */
[----:B------:R-:W-:Y:S02]  /*03e0*/  LOP3.LUT R6, R6, 0x3f800000, RZ, 0xfc, !PT ;  /* 0x3f80000006067812 */ /* 0x000fe400078efcff */
[----:B------:R-:W-:Y:S02]  /*03f0*/  SHF.L.U32 R11, R10, R5, RZ ;  /* 0x000000050a0b7219 */ /* 0x000fe400000006ff */
[----:B------:R-:W0:Y:S02]  /*0400*/  MUFU.RCP R7, R6 ;  /* 0x0000000600077308 */ /* 0x000e240000001000 */
        /* <DEDUP_REMOVED lines=8> */
[----:B------:R-:W-:Y:S02]  /*0490*/  LOP3.LUT R6, R11, R8, RZ, 0xc0, !PT ;  /* 0x000000080b067212 */ /* 0x000fe400078ec0ff */
[----:B------:R-:W-:-:S02]  /*04a0*/  IADD3 R7, PT, PT, -R7, RZ, RZ ;  /* 0x000000ff07077210 */ /* 0x000fc40007ffe1ff */
[-C--:B------:R-:W-:Y:S02]  /*04b0*/  SHF.R.U32.HI R6, RZ, R5.reuse, R6 ;  /* 0x00000005ff067219 */ /* 0x080fe40000011606 */
[----:B------:R-:W-:Y:S02]  /*04c0*/  LOP3.LUT P1, RZ, R7, R5, R8, 0xf8, !PT ;  /* 0x0000000507ff7212 */ /* 0x000fe4000782f808 */
[C---:B------:R-:W-:Y:S02]  /*04d0*/  LOP3.LUT P0, RZ, R6.reuse, 0x1, RZ, 0xc0, !PT ;  /* 0x0000000106ff7812 */ /* 0x040fe4000780c0ff */
[----:B------:R-:W-:-:S04]  /*04e0*/  LOP3.LUT P2, RZ, R6, 0x2, RZ, 0xc0, !PT ;  /* 0x0000000206ff7812 */ /* 0x000fc8000784c0ff */
[----:B------:R-:W-:Y:S02]  /*04f0*/  PLOP3.LUT P0, PT, P0, P1, P2, 0xe0, 0x0 ;  /* 0x000000000000781c */ /* 0x000fe40000703c20 */
[----:B------:R-:W-:Y:S02]  /*0500*/  LOP3.LUT P1, RZ, R0, 0x7fffff, RZ, 0xc0, !PT ;  /* 0x007fffff00ff7812 */ /* 0x000fe4000782c0ff */
[----:B------:R-:W-:-:S05]  /*0510*/  SEL R5, RZ, 0x1, !P0 ;  /* 0x00000001ff057807 */ /* 0x000fca0004000000 */
[----:B------:R-:W-:-:S05]  /*0520*/  IMAD.MOV R5, RZ, RZ, -R5 ;  /* 0x000000ffff057224 */ /* 0x000fca00078e0a05 */
[----:B------:R-:W-:Y:S02]  /*0530*/  ISETP.GE.AND P0, PT, R5, RZ, PT ;  /* 0x000000ff0500720c */ /* 0x000fe40003f06270 */
[----:B------:R-:W-:-:S04]  /*0540*/  IADD3 R5, PT, PT, R2, -0xfc, RZ ;  /* 0xffffff0402057810 */ /* 0x000fc80007ffe0ff */
[----:B------:R-:W-:-:S07]  /*0550*/  SHF.R.U32.HI R5, RZ, R5, R8 ;  /* 0x00000005ff057219 */ /* 0x000fce0000011608 */
[----:B------:R-:W-:-:S05]  /*0560*/  @!P0 VIADD R5, R5, 0x1 ;  /* 0x0000000105058836 */ /* 0x000fca0000000000 */
[----:B------:R-:W-:-:S04]  /*0570*/  @!P1 SHF.L.U32 R5, R5, 0x1, RZ ;  /* 0x0000000105059819 */ /* 0x000fc800000006ff */
[----:B------:R-:W-:Y:S01]  /*0580*/  LOP3.LUT R5, R5, 0x80000000, R0, 0xf8, !PT ;  /* 0x8000000005057812 */ /* 0x000fe200078ef800 */
[----:B------:R-:W-:Y:S06]  /*0590*/  BRA `(.L_x_53) ;  /* 0x0000000000047947 */ /* 0x000fec0003800000 */
.L_x_54:
[----:B------:R0:W1:Y:S02]  /*05a0*/  MUFU.RCP R5, R0 ;  /* 0x0000000000057308 */ /* 0x0000640000001000 */
.L_x_53:
[----:B------:R-:W-:Y:S05]  /*05b0*/  BSYNC.RECONVERGENT B1 ;  /* 0x0000000000017941 */ /* 0x000fea0003800200 */
.L_x_51:
[----:B-1----:R-:W-:Y:S02]  /*05c0*/  IMAD.MOV.U32 R7, RZ, RZ, R5 ;  /* 0x000000ffff077224 */ /* 0x002fe400078e0005 */
[----:B------:R-:W-:-:S04]  /*05d0*/  HFMA2 R5, -RZ, RZ, 0, 0 ;  /* 0x00000000ff057431 */ /* 0x000fc800000001ff */
[----:B0-----:R-:W-:Y:S05]  /*05e0*/  RET.REL.NODEC R4 `(sigmod_forward) ;  /* 0xfffffff804847950 */ /* 0x001fea0003c3ffff */
.L_x_55:
        /* <DEDUP_REMOVED lines=9> */
.L_x_70:


//--------------------- .text.leakyRelu_backward_temp --------------------------
	.section	.text.leakyRelu_backward_temp,"ax",@progbits
	.align	128
        .global         leakyRelu_backward_temp
        .type           leakyRelu_backward_temp,@function
        .size           leakyRelu_backward_temp,(.L_x_80 - leakyRelu_backward_temp)
        .other          leakyRelu_backward_temp,@"STO_CUDA_ENTRY STV_DEFAULT"
leakyRelu_backward_temp:
.text.leakyRelu_backward_temp:
        /* <DEDUP_REMOVED lines=14> */
[----:B-1----:R-:W2:Y:S02]  /*00e0*/  LDG.E R2, desc[UR4][R2.64] ;  /* 0x0000000402027981 */ /* 0x002ea4000c1e1900 */
[----:B--2---:R-:W-:-:S13]  /*00f0*/  FSETP.GT.AND P0, PT, R2, RZ, PT ;  /* 0x000000ff0200720b */ /* 0x004fda0003f04000 */
[----:B------:R-:W-:Y:S05]  /*0100*/  @!P0 BRA `(.L_x_56) ;  /* 0x0000000000248947 */ /* 0x000fea0003800000 */
[----:B------:R-:W0:Y:S08]  /*0110*/  LDC.64 R2, c[0x0][0x388] ;  /* 0x0000e200ff027b82 */ /* 0x000e300000000a00 */
[----:B------:R-:W1:Y:S01]  /*0120*/  LDC.64 R4, c[0x0][0x390] ;  /* 0x0000e400ff047b82 */ /* 0x000e620000000a00 */
[----:B0-----:R-:W-:-:S06]  /*0130*/  IMAD.WIDE R2, R7, 0x4, R2 ;  /* 0x0000000407027825 */ /* 0x001fcc00078e0202 */
[----:B------:R-:W2:Y:S01]  /*0140*/  LDG.E R2, desc[UR4][R2.64] ;  /* 0x0000000402027981 */ /* 0x000ea2000c1e1900 */
[----:B-1----:R-:W-:-:S05]  /*0150*/  IMAD.WIDE R4, R7, 0x4, R4 ;  /* 0x0000000407047825 */ /* 0x002fca00078e0204 */
[----:B------:R-:W2:Y:S02]  /*0160*/  LDG.E R7, desc[UR4][R4.64] ;  /* 0x0000000404077981 */ /* 0x000ea4000c1e1900 */
[----:B--2---:R-:W-:-:S05]  /*0170*/  FADD R7, R2, R7 ;  /* 0x0000000702077221 */ /* 0x004fca0000000000 */
[----:B------:R-:W-:Y:S01]  /*0180*/  STG.E desc[UR4][R4.64], R7 ;  /* 0x0000000704007986 */ /* 0x000fe2000c101904 */
[----:B------:R-:W-:Y:S05]  /*0190*/  EXIT ;  /* 0x000000000000794d */ /* 0x000fea0003800000 */
.L_x_56:
[----:B------:R-:W0:Y:S01]  /*01a0*/  LDC.64 R2, c[0x0][0x388] ;  /* 0x0000e200ff027b82 */ /* 0x000e220000000a00 */
[----:B------:R-:W1:Y:S07]  /*01b0*/  LDCU UR6, c[0x0][0x39c] ;  /* 0x00007380ff0677ac */ /* 0x000e6e0008000800 */
[----:B------:R-:W2:Y:S01]  /*01c0*/  LDC.64 R4, c[0x0][0x390] ;  /* 0x0000e400ff047b82 */ /* 0x000ea20000000a00 */
[----:B0-----:R-:W-:-:S06]  /*01d0*/  IMAD.WIDE R2, R7, 0x4, R2 ;  /* 0x0000000407027825 */ /* 0x001fcc00078e0202 */
[----:B------:R-:W1:Y:S01]  /*01e0*/  LDG.E R2, desc[UR4][R2.64] ;  /* 0x0000000402027981 */ /* 0x000e62000c1e1900 */
[----:B--2---:R-:W-:-:S05]  /*01f0*/  IMAD.WIDE R4, R7, 0x4, R4 ;  /* 0x0000000407047825 */ /* 0x004fca00078e0204 */
[----:B------:R-:W1:Y:S02]  /*0200*/  LDG.E R7, desc[UR4][R4.64] ;  /* 0x0000000404077981 */ /* 0x000e64000c1e1900 */
[----:B-1----:R-:W-:-:S05]  /*0210*/  FFMA R7, R2, UR6, R7 ;  /* 0x0000000602077c23 */ /* 0x002fca0008000007 */
[----:B------:R-:W-:Y:S01]  /*0220*/  STG.E desc[UR4][R4.64], R7 ;  /* 0x0000000704007986 */ /* 0x000fe2000c101904 */
[----:B------:R-:W-:Y:S05]  /*0230*/  EXIT ;  /* 0x000000000000794d */ /* 0x000fea0003800000 */
.L_x_57:
        /* <DEDUP_REMOVED lines=12> */
.L_x_80:


//--------------------- .text.leakyRelu_backward  --------------------------
	.section	.text.leakyRelu_backward,"ax",@progbits
	.align	128
        .global         leakyRelu_backward
        .type           leakyRelu_backward,@function
        .size           leakyRelu_backward,(.L_x_81 - leakyRelu_backward)
        .other          leakyRelu_backward,@"STO_CUDA_ENTRY STV_DEFAULT"
leakyRelu_backward:
.text.leakyRelu_backward:
        /* <DEDUP_REMOVED lines=22> */
[----:B--2---:R-:W-:Y:S01]  /*0160*/  STG.E desc[UR4][R4.64], R3 ;  /* 0x0000000304007986 */ /* 0x004fe2000c101904 */
[----:B------:R-:W-:Y:S05]  /*0170*/  EXIT ;  /* 0x000000000000794d */ /* 0x000fea0003800000 */
.L_x_58:
[----:B------:R-:W0:Y:S01]  /*0180*/  LDC.64 R2, c[0x0][0x388] ;  /* 0x0000e200ff027b82 */ /* 0x000e220000000a00 */
[----:B------:R-:W1:Y:S07]  /*0190*/  LDCU UR6, c[0x0][0x39c] ;  /* 0x00007380ff0677ac */ /* 0x000e6e0008000800 */
[----:B------:R-:W2:Y:S01]  /*01a0*/  LDC.64 R4, c[0x0][0x390] ;  /* 0x0000e400ff047b82 */ /* 0x000ea20000000a00 */
[----:B0-----:R-:W-:-:S06]  /*01b0*/  IMAD.WIDE R2, R7, 0x4, R2 ;  /* 0x0000000407027825 */ /* 0x001fcc00078e0202 */
[----:B------:R-:W1:Y:S01]  /*01c0*/  LDG.E R2, desc[UR4][R2.64] ;  /* 0x0000000402027981 */ /* 0x000e62000c1e1900 */
[----:B--2---:R-:W-:-:S04]  /*01d0*/  IMAD.WIDE R4, R7, 0x4, R4 ;  /* 0x0000000407047825 */ /* 0x004fc800078e0204 */
[----:B-1----:R-:W-:-:S05]  /*01e0*/  FMUL R7, R2, UR6 ;  /* 0x0000000602077c20 */ /* 0x002fca0008400000 */
[----:B------:R-:W-:Y:S01]  /*01f0*/  STG.E desc[UR4][R4.64], R7 ;  /* 0x0000000704007986 */ /* 0x000fe2000c101904 */
[----:B------:R-:W-:Y:S05]  /*0200*/  EXIT ;  /* 0x000000000000794d */ /* 0x000fea0003800000 */
.L_x_59:
        /* <DEDUP_REMOVED lines=15> */
.L_x_81:


//--------------------- .text.leakyRelu_forward   --------------------------
	.section	.text.leakyRelu_forward,"ax",@progbits
	.align	128
        .global         leakyRelu_forward
        .type           leakyRelu_forward,@function
        .size           leakyRelu_forward,(.L_x_82 - leakyRelu_forward)
        .other          leakyRelu_forward,@"STO_CUDA_ENTRY STV_DEFAULT"
leakyRelu_forward:
.text.leakyRelu_forward:
        /* <DEDUP_REMOVED lines=14> */
[----:B-1----:R-:W2:Y:S02]  /*00e0*/  LDG.E R9, desc[UR4][R2.64] ;  /* 0x0000000402097981 */ /* 0x002ea4000c1e1900 */
[----:B--2---:R-:W-:-:S13]  /*00f0*/  FSETP.GT.AND P0, PT, R9, RZ, PT ;  /* 0x000000ff0900720b */ /* 0x004fda0003f04000 */
[----:B------:R-:W0:Y:S02]  /*0100*/  @P0 LDC.64 R4, c[0x0][0x388] ;  /* 0x0000e200ff040b82 */ /* 0x000e240000000a00 */
[----:B0-----:R-:W-:-:S05]  /*0110*/  @P0 IMAD.WIDE R4, R7, 0x4, R4 ;  /* 0x0000000407040825 */ /* 0x001fca00078e0204 */
[----:B------:R0:W-:Y:S01]  /*0120*/  @P0 STG.E desc[UR4][R4.64], R9 ;  /* 0x0000000904000986 */ /* 0x0001e2000c101904 */
[----:B------:R-:W-:Y:S05]  /*0130*/  @P0 EXIT ;  /* 0x000000000000094d */ /* 0x000fea0003800000 */
[----:B------:R-:W1:Y:S01]  /*0140*/  LDC.64 R2, c[0x0][0x388] ;  /* 0x0000e200ff027b82 */ /* 0x000e620000000a00 */
[----:B------:R-:W0:Y:S02]  /*0150*/  LDCU UR6, c[0x0][0x394] ;  /* 0x00007280ff0677ac */ /* 0x000e240008000800 */
[----:B0-----:R-:W-:Y:S01]  /*0160*/  FMUL R9, R9, UR6 ;  /* 0x0000000609097c20 */ /* 0x001fe20008400000 */
[----:B-1----:R-:W-:-:S05]  /*0170*/  IMAD.WIDE R2, R7, 0x4, R2 ;  /* 0x0000000407027825 */ /* 0x002fca00078e0202 */
[----:B------:R-:W-:Y:S01]  /*0180*/  STG.E desc[UR4][R2.64], R9 ;  /* 0x0000000902007986 */ /* 0x000fe2000c101904 */
[----:B------:R-:W-:Y:S05]  /*0190*/  EXIT ;  /* 0x000000000000794d */ /* 0x000fea0003800000 */
.L_x_60:
        /* <DEDUP_REMOVED lines=14> */
.L_x_82:


//--------------------- .text.relu_backward_temp  --------------------------
	.section	.text.relu_backward_temp,"ax",@progbits
	.align	128
        .global         relu_backward_temp
        .type           relu_backward_temp,@function
        .size           relu_backward_temp,(.L_x_83 - relu_backward_temp)
        .other          relu_backward_temp,@"STO_CUDA_ENTRY STV_DEFAULT"
relu_backward_temp:
.text.relu_backward_temp:
        /* <DEDUP_REMOVED lines=26> */
.L_x_61:
[----:B------:R-:W0:Y:S02]  /*01a0*/  LDC.64 R2, c[0x0][0x390] ;  /* 0x0000e400ff027b82 */ /* 0x000e240000000a00 */
[----:B0-----:R-:W-:-:S05]  /*01b0*/  IMAD.WIDE R2, R7, 0x4, R2 ;  /* 0x0000000407027825 */ /* 0x001fca00078e0202 */
[----:B------:R-:W2:Y:S02]  /*01c0*/  LDG.E R5, desc[UR4][R2.64] ;  /* 0x0000000402057981 */ /* 0x000ea4000c1e1900 */
[----:B--2---:R-:W-:-:S05]  /*01d0*/  FADD R5, RZ, R5 ;  /* 0x00000005ff057221 */ /* 0x004fca0000000000 */
[----:B------:R-:W-:Y:S01]  /*01e0*/  STG.E desc[UR4][R2.64], R5 ;  /* 0x0000000502007986 */ /* 0x000fe2000c101904 */
[----:B------:R-:W-:Y:S05]  /*01f0*/  EXIT ;  /* 0x000000000000794d */ /* 0x000fea0003800000 */
.L_x_62:
        /* <DEDUP_REMOVED lines=16> */
.L_x_83:


//--------------------- .text.relu_backward       --------------------------
	.section	.text.relu_backward,"ax",@progbits
	.align	128
        .global         relu_backward
        .type           relu_backward,@function
        .size           relu_backward,(.L_x_84 - relu_backward)
        .other          relu_backward,@"STO_CUDA_ENTRY STV_DEFAULT"
relu_backward:
.text.relu_backward:
        /* <DEDUP_REMOVED lines=24> */
.L_x_63:
[----:B------:R-:W0:Y:S02]  /*0180*/  LDC.64 R2, c[0x0][0x390] ;  /* 0x0000e400ff027b82 */ /* 0x000e240000000a00 */
[----:B0-----:R-:W-:-:S05]  /*0190*/  IMAD.WIDE R2, R7, 0x4, R2 ;  /* 0x0000000407027825 */ /* 0x001fca00078e0202 */
[----:B------:R-:W-:Y:S01]  /*01a0*/  STG.E desc[UR4][R2.64], RZ ;  /* 0x000000ff02007986 */ /* 0x000fe2000c101904 */
[----:B------:R-:W-:Y:S05]  /*01b0*/  EXIT ;  /* 0x000000000000794d */ /* 0x000fea0003800000 */
.L_x_64:
        /* <DEDUP_REMOVED lines=12> */
.L_x_84:


//--------------------- .text.relu_forward        --------------------------
	.section	.text.relu_forward,"ax",@progbits
	.align	128
        .global         relu_forward
        .type           relu_forward,@function
        .size           relu_forward,(.L_x_85 - relu_forward)
        .other          relu_forward,@"STO_CUDA_ENTRY STV_DEFAULT"
relu_forward:
.text.relu_forward:
        /* <DEDUP_REMOVED lines=16> */
[----:B------:R-:W0:Y:S02]  /*0100*/  @P0 LDC.64 R4, c[0x0][0x388] ;  /* 0x0000e200ff040b82 */ /* 0x000e240000000a00 */
[----:B0-----:R-:W-:-:S05]  /*0110*/  @P0 IMAD.WIDE R4, R7, 0x4, R4 ;  /* 0x0000000407040825 */ /* 0x001fca00078e0204 */
[----:B------:R0:W-:Y:S01]  /*0120*/  @P0 STG.E desc[UR4][R4.64], R3 ;  /* 0x0000000304000986 */ /* 0x0001e2000c101904 */
[----:B------:R-:W-:Y:S05]  /*0130*/  @P0 EXIT ;  /* 0x000000000000094d */ /* 0x000fea0003800000 */
[----:B0-----:R-:W0:Y:S02]  /*0140*/  LDC.64 R2, c[0x0][0x388] ;  /* 0x0000e200ff027b82 */ /* 0x001e240000000a00 */
[----:B0-----:R-:W-:-:S05]  /*0150*/  IMAD.WIDE R2, R7, 0x4, R2 ;  /* 0x0000000407027825 */ /* 0x001fca00078e0202 */
[----:B------:R-:W-:Y:S01]  /*0160*/  STG.E desc[UR4][R2.64], RZ ;  /* 0x000000ff02007986 */ /* 0x000fe2000c101904 */
[----:B------:R-:W-:Y:S05]  /*0170*/  EXIT ;  /* 0x000000000000794d */ /* 0x000fea0003800000 */
.L_x_65:
        /* <DEDUP_REMOVED lines=16> */
.L_x_85:


//--------------------- .nv.shared.reserved.0     --------------------------
	.section	.nv.shared.reserved.0,"aw",@nobits
	.weak		__nv_reservedSMEM_offset_0_alias
	.size		__nv_reservedSMEM_offset_0_alias, 0, 64
	.other		__nv_reservedSMEM_offset_0_alias,@"STO_CUDA_RESERVED_SHARED STV_DEFAULT"
__nv_reservedSMEM_offset_0_alias:
	.zero		0
	.zero		64


//--------------------- .nv.constant0.silu_backward_temp --------------------------
	.section	.nv.constant0.silu_backward_temp,"a",@progbits
	.sectionflags	@""
	.align	4
.nv.constant0.silu_backward_temp:
	.zero		932


//--------------------- .nv.constant0.silu_backward --------------------------
	.section	.nv.constant0.silu_backward,"a",@progbits
	.sectionflags	@""
	.align	4
.nv.constant0.silu_backward:
	.zero		932


//--------------------- .nv.constant0.silu_forward --------------------------
	.section	.nv.constant0.silu_forward,"a",@progbits
	.sectionflags	@""
	.align	4
.nv.constant0.silu_forward:
	.zero		916


//--------------------- .nv.constant0.tanh_backward_temp --------------------------
	.section	.nv.constant0.tanh_backward_temp,"a",@progbits
	.sectionflags	@""
	.align	4
.nv.constant0.tanh_backward_temp:
	.zero		924


//--------------------- .nv.constant0.tanh_backward --------------------------
	.section	.nv.constant0.tanh_backward,"a",@progbits
	.sectionflags	@""
	.align	4
.nv.constant0.tanh_backward:
	.zero		924


//--------------------- .nv.constant0.tanh_forward --------------------------
	.section	.nv.constant0.tanh_forward,"a",@progbits
	.sectionflags	@""
	.align	4
.nv.constant0.tanh_forward:
	.zero		916


//--------------------- .nv.constant0.sigmod_backward_temp --------------------------
	.section	.nv.constant0.sigmod_backward_temp,"a",@progbits
	.sectionflags	@""
	.align	4
.nv.constant0.sigmod_backward_temp:
	.zero		924


//--------------------- .nv.constant0.sigmod_backward --------------------------
	.section	.nv.constant0.sigmod_backward,"a",@progbits
	.sectionflags	@""
	.align	4
.nv.constant0.sigmod_backward:
	.zero		924


//--------------------- .nv.constant0.sigmod_forward --------------------------
	.section	.nv.constant0.sigmod_forward,"a",@progbits
	.sectionflags	@""
	.align	4
.nv.constant0.sigmod_forward:
	.zero		916


//--------------------- .nv.constant0.leakyRelu_backward_temp --------------------------
	.section	.nv.constant0.leakyRelu_backward_temp,"a",@progbits
	.sectionflags	@""
	.align	4
.nv.constant0.leakyRelu_backward_temp:
	.zero		928


//--------------------- .nv.constant0.leakyRelu_backward --------------------------
	.section	.nv.constant0.leakyRelu_backward,"a",@progbits
	.sectionflags	@""
	.align	4
.nv.constant0.leakyRelu_backward:
	.zero		928


//--------------------- .nv.constant0.leakyRelu_forward --------------------------
	.section	.nv.constant0.leakyRelu_forward,"a",@progbits
	.sectionflags	@""
	.align	4
.nv.constant0.leakyRelu_forward:
	.zero		920


//--------------------- .nv.constant0.relu_backward_temp --------------------------
	.section	.nv.constant0.relu_backward_temp,"a",@progbits
	.sectionflags	@""
	.align	4
.nv.constant0.relu_backward_temp:
	.zero		924


//--------------------- .nv.constant0.relu_backward --------------------------
	.section	.nv.constant0.relu_backward,"a",@progbits
	.sectionflags	@""
	.align	4
.nv.constant0.relu_backward:
	.zero		924


//--------------------- .nv.constant0.relu_forward --------------------------
	.section	.nv.constant0.relu_forward,"a",@progbits
	.sectionflags	@""
	.align	4
.nv.constant0.relu_forward:
	.zero		916


//--------------------- SYMBOLS --------------------------

	.type		.nv.reservedSmem.offset0,@object
	.size		.nv.reservedSmem.offset0,0x4
